def matmul_kernel(
    a_ptr,
    b_ptr,
    c_ptr,
    M,
    N,
    K,
    stride_am,
    stride_ak,
    stride_bk,
    stride_bn,
    stride_cm,
    stride_cn,
    BLOCK_M: tl.constexpr,
    BLOCK_N: tl.constexpr,
    BLOCK_K: tl.constexpr,
    GROUP_M: tl.constexpr,
):
    pid = tl.program_id(axis=0)
    num_pid_m = tl.cdiv(M, BLOCK_M)
    num_pid_n = tl.cdiv(N, BLOCK_N)
    num_pid_in_group = GROUP_M * num_pid_n
    group_id = pid // num_pid_in_group
    first_pid_m = group_id * GROUP_M
    group_size_m = min(num_pid_m - first_pid_m, GROUP_M)
    pid_m = first_pid_m + ((pid % num_pid_in_group) % group_size_m)
    pid_n = (pid % num_pid_in_group) // group_size_m

    offs_am = (pid_m * BLOCK_M + tl.arange(0, BLOCK_M)) % M
    offs_bn = (pid_n * BLOCK_N + tl.arange(0, BLOCK_N)) % N
    offs_k = tl.arange(0, BLOCK_K)
    a_ptrs = a_ptr + offs_am[:, None] * stride_am + offs_k[None, :] * stride_ak
    b_ptrs = b_ptr + offs_k[:, None] * stride_bk + offs_bn[None, :] * stride_bn

    acc = tl.zeros((BLOCK_M, BLOCK_N), dtype=tl.float32)
    for kk in range(0, tl.cdiv(K, BLOCK_K)):
        a = tl.load(a_ptrs, mask=offs_k[None, :] < K - kk * BLOCK_K, other=0.0)
        b = tl.load(b_ptrs, mask=offs_k[:, None] < K - kk * BLOCK_K, other=0.0)
        acc = tl.dot(a, b, acc)
        a_ptrs += BLOCK_K * stride_ak
        b_ptrs += BLOCK_K * stride_bk

    c = acc.to(c_ptr.dtype.element_ty)
    offs_cm = pid_m * BLOCK_M + tl.arange(0, BLOCK_M)
    offs_cn = pid_n * BLOCK_N + tl.arange(0, BLOCK_N)
    c_ptrs = c_ptr + offs_cm[:, None] * stride_cm + offs_cn[None, :] * stride_cn
    mask = (offs_cm[:, None] < M) & (offs_cn[None, :] < N)
    tl.store(c_ptrs, c, mask=mask)

# config = {"BLOCK_K": 32, "BLOCK_M": 256, "BLOCK_N": 128, "GROUP_M": 8, "arch": "sm_100", "dtype": "bf16", "num_ctas": 1, "num_stages": 3, "num_warps": 16}
# arch = sm_100


// ===== COMPILED SASS (sm_100a) =====

	.target	sm_100a

	.elftype	@"ET_EXEC"


//--------------------- .note.nv.tkinfo           --------------------------
	.section	.note.nv.tkinfo,"",@"SHT_NOTE"
	.sectionflags	@"SHF_NOTE_NV_TKINFO"
	.tkinfo
        /*0018*/ 	.word	0x00000081
        /*0030*/ 	.string	""
        /*0030*/ 	.string	"ptxas-blackwell"
        /*0030*/ 	.string	"Cuda compilation tools, release 12.9, V12.9.86"
        /*0030*/ 	.string	"Build cuda_12.9.r12.9/compiler.36037853_0"
        /*0030*/ 	.string	"-v  -suppress-debug-info  -lineinfo  -arch sm_100a "



//--------------------- .note.nv.cuver            --------------------------
	.section	.note.nv.cuver,"",@"SHT_NOTE"
	.sectionflags	@"SHF_NOTE_NV_CUVER"
        /*0018*/ 	.short	0x0001
        /*001a*/ 	.short	0x0064
        /*001c*/ 	.short	0x0001
        /*001e*/ 	.short	0x0000
        /*0020*/ 	.short	0x0001
        /*0022*/ 	.short	0x0000


//--------------------- .nv.info                  --------------------------
	.section	.nv.info,"",@"SHT_CUDA_INFO"
	.align	4


	//----- nvinfo : EIATTR_REGCOUNT
	.align		4
        /*0000*/ 	.byte	0x04, 0x2f
        /*0002*/ 	.short	(.L_1 - .L_0)
	.align		4
.L_0:
        /*0004*/ 	.word	index@(matmul_kernel)
        /*0008*/ 	.word	0x00000080


	//----- nvinfo : EIATTR_FRAME_SIZE
	.align		4
.L_1:
        /*000c*/ 	.byte	0x04, 0x11
        /*000e*/ 	.short	(.L_3 - .L_2)
	.align		4
.L_2:
        /*0010*/ 	.word	index@(matmul_kernel)
        /*0014*/ 	.word	0x00000010


	//----- nvinfo : EIATTR_MIN_STACK_SIZE
	.align		4
.L_3:
        /*0018*/ 	.byte	0x04, 0x12
        /*001a*/ 	.short	(.L_5 - .L_4)
	.align		4
.L_4:
        /*001c*/ 	.word	index@(matmul_kernel)
        /*0020*/ 	.word	0x00000010
.L_5:


//--------------------- .nv.info.matmul_kernel    --------------------------
	.section	.nv.info.matmul_kernel,"",@"SHT_CUDA_INFO"
	.sectionflags	@""
	.align	4


	//----- nvinfo : EIATTR_CUDA_API_VERSION
	.align		4
        /*0000*/ 	.byte	0x04, 0x37
        /*0002*/ 	.short	(.L_7 - .L_6)
.L_6:
        /*0004*/ 	.word	0x00000081


	//----- nvinfo : EIATTR_KPARAM_INFO
	.align		4
.L_7:
        /*0008*/ 	.byte	0x04, 0x17
        /*000a*/ 	.short	(.L_9 - .L_8)
.L_8:
        /*000c*/ 	.word	0x00000000
        /*0010*/ 	.short	0x000d
        /*0012*/ 	.short	0x0048
        /*0014*/ 	.byte	0x00, 0xf4, 0x21, 0x00


	//----- nvinfo : EIATTR_KPARAM_INFO
	.align		4
.L_9:
        /*0018*/ 	.byte	0x04, 0x17
        /*001a*/ 	.short	(.L_11 - .L_10)
.L_10:
        /*001c*/ 	.word	0x00000000
        /*0020*/ 	.short	0x000c
        /*0022*/ 	.short	0x0040
        /*0024*/ 	.byte	0x00, 0xf4, 0x21, 0x00


	//----- nvinfo : EIATTR_KPARAM_INFO
	.align		4
.L_11:
        /*0028*/ 	.byte	0x04, 0x17
        /*002a*/ 	.short	(.L_13 - .L_12)
.L_12:
        /*002c*/ 	.word	0x00000000
        /*0030*/ 	.short	0x000b
        /*0032*/ 	.short	0x0038
        /*0034*/ 	.byte	0x00, 0xf0, 0x11, 0x00


	//----- nvinfo : EIATTR_KPARAM_INFO
	.align		4
.L_13:
        /*0038*/ 	.byte	0x04, 0x17
        /*003a*/ 	.short	(.L_15 - .L_14)
.L_14:
        /*003c*/ 	.word	0x00000000
        /*0040*/ 	.short	0x000a
        /*0042*/ 	.short	0x0034
        /*0044*/ 	.byte	0x00, 0xf0, 0x11, 0x00


	//----- nvinfo : EIATTR_KPARAM_INFO
	.align		4
.L_15:
        /*0048*/ 	.byte	0x04, 0x17
        /*004a*/ 	.short	(.L_17 - .L_16)
.L_16:
        /*004c*/ 	.word	0x00000000
        /*0050*/ 	.short	0x0009
        /*0052*/ 	.short	0x0030
        /*0054*/ 	.byte	0x00, 0xf0, 0x11, 0x00


	//----- nvinfo : EIATTR_KPARAM_INFO
	.align		4
.L_17:
        /*0058*/ 	.byte	0x04, 0x17
        /*005a*/ 	.short	(.L_19 - .L_18)
.L_18:
        /*005c*/ 	.word	0x00000000
        /*0060*/ 	.short	0x0008
        /*0062*/ 	.short	0x002c
        /*0064*/ 	.byte	0x00, 0xf0, 0x11, 0x00


	//----- nvinfo : EIATTR_KPARAM_INFO
	.align		4
.L_19:
        /*0068*/ 	.byte	0x04, 0x17
        /*006a*/ 	.short	(.L_21 - .L_20)
.L_20:
        /*006c*/ 	.word	0x00000000
        /*0070*/ 	.short	0x0007
        /*0072*/ 	.short	0x0028
        /*0074*/ 	.byte	0x00, 0xf0, 0x11, 0x00


	//----- nvinfo : EIATTR_KPARAM_INFO
	.align		4
.L_21:
        /*0078*/ 	.byte	0x04, 0x17
        /*007a*/ 	.short	(.L_23 - .L_22)
.L_22:
        /*007c*/ 	.word	0x00000000
        /*0080*/ 	.short	0x0006
        /*0082*/ 	.short	0x0024
        /*0084*/ 	.byte	0x00, 0xf0, 0x11, 0x00


	//----- nvinfo : EIATTR_KPARAM_INFO
	.align		4
.L_23:
        /*0088*/ 	.byte	0x04, 0x17
        /*008a*/ 	.short	(.L_25 - .L_24)
.L_24:
        /*008c*/ 	.word	0x00000000
        /*0090*/ 	.short	0x0005
        /*0092*/ 	.short	0x0020
        /*0094*/ 	.byte	0x00, 0xf0, 0x11, 0x00


	//----- nvinfo : EIATTR_KPARAM_INFO
	.align		4
.L_25:
        /*0098*/ 	.byte	0x04, 0x17
        /*009a*/ 	.short	(.L_27 - .L_26)
.L_26:
        /*009c*/ 	.word	0x00000000
        /*00a0*/ 	.short	0x0004
        /*00a2*/ 	.short	0x001c
        /*00a4*/ 	.byte	0x00, 0xf0, 0x11, 0x00


	//----- nvinfo : EIATTR_KPARAM_INFO
	.align		4
.L_27:
        /*00a8*/ 	.byte	0x04, 0x17
        /*00aa*/ 	.short	(.L_29 - .L_28)
.L_28:
        /*00ac*/ 	.word	0x00000000
        /*00b0*/ 	.short	0x0003
        /*00b2*/ 	.short	0x0018
        /*00b4*/ 	.byte	0x00, 0xf0, 0x11, 0x00


	//----- nvinfo : EIATTR_KPARAM_INFO
	.align		4
.L_29:
        /*00b8*/ 	.byte	0x04, 0x17
        /*00ba*/ 	.short	(.L_31 - .L_30)
.L_30:
        /*00bc*/ 	.word	0x00000000
        /*00c0*/ 	.short	0x0002
        /*00c2*/ 	.short	0x0010
        /*00c4*/ 	.byte	0x00, 0xf4, 0x21, 0x00


	//----- nvinfo : EIATTR_KPARAM_INFO
	.align		4
.L_31:
        /*00c8*/ 	.byte	0x04, 0x17
        /*00ca*/ 	.short	(.L_33 - .L_32)
.L_32:
        /*00cc*/ 	.word	0x00000000
        /*00d0*/ 	.short	0x0001
        /*00d2*/ 	.short	0x0008
        /*00d4*/ 	.byte	0x00, 0xf4, 0x21, 0x00


	//----- nvinfo : EIATTR_KPARAM_INFO
	.align		4
.L_33:
        /*00d8*/ 	.byte	0x04, 0x17
        /*00da*/ 	.short	(.L_35 - .L_34)
.L_34:
        /*00dc*/ 	.word	0x00000000
        /*00e0*/ 	.short	0x0000
        /*00e2*/ 	.short	0x0000
        /*00e4*/ 	.byte	0x00, 0xf4, 0x21, 0x00


	//----- nvinfo : EIATTR_SPARSE_MMA_MASK
	.align		4
.L_35:
        /*00e8*/ 	.byte	0x03, 0x50
        /*00ea*/ 	.short	0x0000


	//----- nvinfo : EIATTR_MAXREG_COUNT
	.align		4
        /*00ec*/ 	.byte	0x03, 0x1b
        /*00ee*/ 	.short	0x0080


	//----- nvinfo : EIATTR_NUM_BARRIERS
	.align		4
        /*00f0*/ 	.byte	0x02, 0x4c
        /*00f2*/ 	.byte	0x01
	.zero		1


	//----- nvinfo : EIATTR_ANNOTATIONS
	.align		4
        /*00f4*/ 	.byte	0x04, 0x55
        /*00f6*/ 	.short	(.L_37 - .L_36)


	//   ....[0]....
.L_36:
        /*00f8*/ 	.word	0x00000001
        /*00fc*/ 	.byte	0xb0, 0x06, 0x00, 0x00, 0x01, 0x00, 0x00, 0x00, 0xf0, 0x06, 0x00, 0x00, 0x01, 0x00, 0x00, 0x00
        /*010c*/ 	.byte	0xa0, 0x07, 0x00, 0x00, 0x01, 0x00, 0x00, 0x00, 0x70, 0x08, 0x00, 0x00, 0x01, 0x00, 0x00, 0x00
        /*011c*/ 	.byte	0xb0, 0x08, 0x00, 0x00, 0x01, 0x00, 0x00, 0x00, 0x50, 0x09, 0x00, 0x00, 0x01, 0x00, 0x00, 0x00
        /*012c*/ 	.byte	0x30, 0x29, 0x00, 0x00, 0x01, 0x00, 0x00, 0x00, 0x80, 0x29, 0x00, 0x00, 0x01, 0x00, 0x00, 0x00
        /*013c*/ 	.byte	0xa0, 0x29, 0x00, 0x00


	//----- nvinfo : EIATTR_VRC_CTA_INIT_COUNT
	.align		4
.L_37:
        /*0140*/ 	.byte	0x02, 0x4a
	.zero		1
	.zero		1


	//----- nvinfo : EIATTR_EXIT_INSTR_OFFSETS
	.align		4
        /*0144*/ 	.byte	0x04, 0x1c
        /*0146*/ 	.short	(.L_39 - .L_38)


	//   ....[0]....
.L_38:
        /*0148*/ 	.word	0x000045f0


	//   ....[1]....
        /*014c*/ 	.word	0x00004620


	//----- nvinfo : EIATTR_REQNTID
	.align		4
.L_39:
        /*0150*/ 	.byte	0x04, 0x10
        /*0152*/ 	.short	(.L_41 - .L_40)
.L_40:
        /*0154*/ 	.word	0x00000200
        /*0158*/ 	.word	0x00000001
        /*015c*/ 	.word	0x00000001


	//----- nvinfo : EIATTR_CBANK_PARAM_SIZE
	.align		4
.L_41:
        /*0160*/ 	.byte	0x03, 0x19
        /*0162*/ 	.short	0x0050


	//----- nvinfo : EIATTR_PARAM_CBANK
	.align		4
        /*0164*/ 	.byte	0x04, 0x0a
        /*0166*/ 	.short	(.L_43 - .L_42)
	.align		4
.L_42:
        /*0168*/ 	.word	index@(.nv.constant0.matmul_kernel)
        /*016c*/ 	.short	0x0380
        /*016e*/ 	.short	0x0050


	//----- nvinfo : EIATTR_SW_WAR
	.align		4
.L_43:
        /*0170*/ 	.byte	0x04, 0x36
        /*0172*/ 	.short	(.L_45 - .L_44)
.L_44:
        /*0174*/ 	.word	0x00000008
.L_45:


//--------------------- .nv.compat                --------------------------
	.section	.nv.compat,"",@"SHT_CUDA_COMPAT_INFO"
	.align	4
        /*0000*/ 	.byte	0x02, 0x02, 0x01, 0x00, 0x02, 0x05, 0x05, 0x00, 0x02, 0x03, 0x00, 0x00, 0x02, 0x06, 0x01, 0x00


//--------------------- .nv.callgraph             --------------------------
	.section	.nv.callgraph,"",@"SHT_CUDA_CALLGRAPH"
	.align	4
	.sectionentsize	8
	.align		4
        /*0000*/ 	.word	0x00000000
	.align		4
        /*0004*/ 	.word	0xffffffff
	.align		4
        /*0008*/ 	.word	0x00000000
	.align		4
        /*000c*/ 	.word	0xfffffffe
	.align		4
        /*0010*/ 	.word	0x00000000
	.align		4
        /*0014*/ 	.word	0xfffffffd
	.align		4
        /*0018*/ 	.word	0x00000000
	.align		4
        /*001c*/ 	.word	0xfffffffc


//--------------------- .text.matmul_kernel       --------------------------
	.section	.text.matmul_kernel,"ax",@progbits
	.align	128
        .global         matmul_kernel
        .type           matmul_kernel,@function
        .size           matmul_kernel,(.L_x_4 - matmul_kernel)
        .other          matmul_kernel,@"STO_CUDA_ENTRY STV_DEFAULT"
matmul_kernel:
.text.matmul_kernel:
[----:B------:R-:W0:Y:S08]  /*0000*/  LDC R1, c[0x0][0x37c] ;  /* 0x0000df00ff017b82 */ /* 0x000e300000000800 */
[----:B------:R-:W1:Y:S01]  /*0010*/  LDC.64 R10, c[0x0][0x398] ;  /* 0x0000e600ff0a7b82 */ /* 0x000e620000000a00 */
[----:B------:R-:W2:Y:S01]  /*0020*/  S2R R5, SR_CTAID.X ;  /* 0x0000000000057919 */ /* 0x000ea20000002500 */
[----:B------:R-:W3:Y:S01]  /*0030*/  LDCU UR4, c[0x0][0x3a0] ;  /* 0x00007400ff0477ac */ /* 0x000ee20008000800 */
[----:B0-----:R-:W-:Y:S01]  /*0040*/  VIADD R1, R1, 0xfffffff0 ;  /* 0xfffffff001017836 */ /* 0x001fe20000000000 */
[----:B------:R-:W-:Y:S01]  /*0050*/  UMOV UR5, 0x400 ;  /* 0x0000040000057882 */ /* 0x000fe20000000000 */
[----:B------:R-:W0:Y:S03]  /*0060*/  LDCU.64 UR8, c[0x0][0x358] ;  /* 0x00006b00ff0877ac */ /* 0x000e260008000a00 */
[----:B------:R-:W4:Y:S01]  /*0070*/  S2UR UR6, SR_CgaCtaId ;  /* 0x00000000000679c3 */ /* 0x000f220000008800 */
[----:B------:R-:W0:Y:S01]  /*0080*/  LDCU UR7, c[0x0][0x3a0] ;  /* 0x00007400ff0777ac */ /* 0x000e220008000800 */
[----:B---3--:R-:W-:Y:S01]  /*0090*/  UIADD3 UR4, UPT, UPT, UR4, 0x1f, URZ ;  /* 0x0000001f04047890 */ /* 0x008fe2000fffe0ff */
[----:B-1----:R-:W-:-:S03]  /*00a0*/  VIADD R0, R11, 0x7f ;  /* 0x0000007f0b007836 */ /* 0x002fc60000000000 */
[----:B------:R-:W-:Y:S02]  /*00b0*/  UISETP.GT.AND UP0, UPT, UR4, 0x1f, UPT ;  /* 0x0000001f0400788c */ /* 0x000fe4000bf04270 */
[----:B------:R-:W-:Y:S01]  /*00c0*/  SHF.R.S32.HI R3, RZ, 0x1f, R0 ;  /* 0x0000001fff037819 */ /* 0x000fe20000011400 */
[----:B----4-:R-:W-:-:S03]  /*00d0*/  ULEA UR5, UR6, UR5, 0x18 ;  /* 0x0000000506057291 */ /* 0x010fc6000f8ec0ff */
[----:B------:R-:W-:Y:S02]  /*00e0*/  LEA.HI R3, R3, R0, RZ, 0x7 ;  /* 0x0000000003037211 */ /* 0x000fe400078f38ff */
[----:B--2---:R-:W-:Y:S02]  /*00f0*/  IABS R8, R5 ;  /* 0x0000000500087213 */ /* 0x004fe40000000000 */
[----:B------:R-:W-:-:S05]  /*0100*/  SHF.R.S32.HI R3, RZ, 0x7, R3 ;  /* 0x00000007ff037819 */ /* 0x000fca0000011403 */
[----:B------:R-:W-:-:S05]  /*0110*/  IMAD.SHL.U32 R4, R3, 0x8, RZ ;  /* 0x0000000803047824 */ /* 0x000fca00078e00ff */
[-C--:B------:R-:W-:Y:S02]  /*0120*/  IABS R7, R4.reuse ;  /* 0x0000000400077213 */ /* 0x080fe40000000000 */
[----:B------:R-:W-:Y:S02]  /*0130*/  IABS R12, R4 ;  /* 0x00000004000c7213 */ /* 0x000fe40000000000 */
[----:B------:R-:W1:Y:S08]  /*0140*/  I2F.RP R0, R7 ;  /* 0x0000000700007306 */ /* 0x000e700000209400 */
[----:B-1----:R-:W1:Y:S02]  /*0150*/  MUFU.RCP R0, R0 ;  /* 0x0000000000007308 */ /* 0x002e640000001000 */
[----:B-1----:R-:W-:-:S02]  /*0160*/  VIADD R2, R0, 0xffffffe ;  /* 0x0ffffffe00027836 */ /* 0x002fc40000000000 */
[----:B------:R-:W-:-:S04]  /*0170*/  IMAD.MOV R0, RZ, RZ, -R12 ;  /* 0x000000ffff007224 */ /* 0x000fc800078e0a0c */
[----:B------:R1:W2:Y:S02]  /*0180*/  F2I.FTZ.U32.TRUNC.NTZ R3, R2 ;  /* 0x0000000200037305 */ /* 0x0002a4000021f000 */
[----:B-1----:R-:W-:Y:S02]  /*0190*/  IMAD.MOV.U32 R2, RZ, RZ, RZ ;  /* 0x000000ffff027224 */ /* 0x002fe400078e00ff */
[----:B--2---:R-:W-:-:S04]  /*01a0*/  IMAD.MOV R6, RZ, RZ, -R3 ;  /* 0x000000ffff067224 */ /* 0x004fc800078e0a03 */
[----:B------:R-:W-:Y:S02]  /*01b0*/  IMAD R9, R6, R7, RZ ;  /* 0x0000000706097224 */ /* 0x000fe400078e02ff */
[----:B------:R-:W-:Y:S02]  /*01c0*/  IMAD.MOV.U32 R6, RZ, RZ, R8 ;  /* 0x000000ffff067224 */ /* 0x000fe400078e0008 */
[----:B------:R-:W-:-:S06]  /*01d0*/  IMAD.HI.U32 R3, R3, R9, R2 ;  /* 0x0000000903037227 */ /* 0x000fcc00078e0002 */
[----:B------:R-:W-:-:S04]  /*01e0*/  IMAD.HI.U32 R3, R3, R6, RZ ;  /* 0x0000000603037227 */ /* 0x000fc800078e00ff */
[----:B------:R-:W-:-:S05]  /*01f0*/  IMAD R0, R3, R0, R6 ;  /* 0x0000000003007224 */ /* 0x000fca00078e0206 */
[----:B------:R-:W-:-:S13]  /*0200*/  ISETP.GT.U32.AND P1, PT, R7, R0, PT ;  /* 0x000000000700720c */ /* 0x000fda0003f24070 */
[----:B------:R-:W-:Y:S02]  /*0210*/  @!P1 IMAD.IADD R0, R0, 0x1, -R7 ;  /* 0x0000000100009824 */ /* 0x000fe400078e0a07 */
[----:B------:R-:W-:Y:S01]  /*0220*/  @!P1 VIADD R3, R3, 0x1 ;  /* 0x0000000103039836 */ /* 0x000fe20000000000 */
[----:B------:R-:W-:Y:S02]  /*0230*/  ISETP.NE.AND P1, PT, R4, RZ, PT ;  /* 0x000000ff0400720c */ /* 0x000fe40003f25270 */
[----:B------:R-:W-:Y:S02]  /*0240*/  ISETP.GE.U32.AND P0, PT, R0, R7, PT ;  /* 0x000000070000720c */ /* 0x000fe40003f06070 */
[----:B------:R-:W-:-:S04]  /*0250*/  LOP3.LUT R0, R5, R4, RZ, 0x3c, !PT ;  /* 0x0000000405007212 */ /* 0x000fc800078e3cff */
[----:B------:R-:W-:Y:S01]  /*0260*/  ISETP.GE.AND P2, PT, R0, RZ, PT ;  /* 0x000000ff0000720c */ /* 0x000fe20003f46270 */
[----:B------:R-:W-:-:S06]  /*0270*/  VIADD R0, R10, 0xff ;  /* 0x000000ff0a007836 */ /* 0x000fcc0000000000 */
[----:B------:R-:W-:-:S04]  /*0280*/  @P0 VIADD R3, R3, 0x1 ;  /* 0x0000000103030836 */ /* 0x000fc80000000000 */
[----:B------:R-:W-:Y:S01]  /*0290*/  IMAD.MOV.U32 R2, RZ, RZ, R3 ;  /* 0x000000ffff027224 */ /* 0x000fe200078e0003 */
[----:B------:R-:W-:-:S03]  /*02a0*/  SHF.R.S32.HI R3, RZ, 0x1f, R0 ;  /* 0x0000001fff037819 */ /* 0x000fc60000011400 */
[----:B------:R-:W-:Y:S01]  /*02b0*/  @!P2 IMAD.MOV R2, RZ, RZ, -R2 ;  /* 0x000000ffff02a224 */ /* 0x000fe200078e0a02 */
[----:B------:R-:W-:Y:S02]  /*02c0*/  @!P1 LOP3.LUT R2, RZ, R4, RZ, 0x33, !PT ;  /* 0x00000004ff029212 */ /* 0x000fe400078e33ff */
[----:B------:R-:W-:-:S03]  /*02d0*/  LEA.HI R3, R3, R0, RZ, 0x8 ;  /* 0x0000000003037211 */ /* 0x000fc600078f40ff */
[----:B------:R-:W-:Y:S02]  /*02e0*/  IMAD.SHL.U32 R6, R2, 0x8, RZ ;  /* 0x0000000802067824 */ /* 0x000fe400078e00ff */
[----:B------:R-:W-:-:S03]  /*02f0*/  IMAD.MOV R2, RZ, RZ, -R2 ;  /* 0x000000ffff027224 */ /* 0x000fc600078e0a02 */
[----:B------:R-:W-:Y:S01]  /*0300*/  LEA.HI.SX32 R3, R3, -R6, 0x18 ;  /* 0x8000000603037211 */ /* 0x000fe200078fc2ff */
[----:B------:R-:W-:-:S03]  /*0310*/  IMAD R4, R4, R2, R5 ;  /* 0x0000000204047224 */ /* 0x000fc600078e0205 */
[----:B------:R-:W-:Y:S02]  /*0320*/  VIMNMX R13, PT, PT, R3, 0x8, PT ;  /* 0x00000008030d7848 */ /* 0x000fe40003fe0100 */
[----:B------:R-:W-:Y:S02]  /*0330*/  IABS R9, R4 ;  /* 0x0000000400097213 */ /* 0x000fe40000000000 */
[----:B------:R-:W-:-:S04]  /*0340*/  IABS R7, R13 ;  /* 0x0000000d00077213 */ /* 0x000fc80000000000 */
[----:B------:R-:W1:Y:S08]  /*0350*/  I2F.RP R0, R7 ;  /* 0x0000000700007306 */ /* 0x000e700000209400 */
[----:B-1----:R-:W1:Y:S02]  /*0360*/  MUFU.RCP R0, R0 ;  /* 0x0000000000007308 */ /* 0x002e640000001000 */
[----:B-1----:R-:W-:-:S06]  /*0370*/  VIADD R3, R0, 0xffffffe ;  /* 0x0ffffffe00037836 */ /* 0x002fcc0000000000 */
[----:B------:R-:W1:Y:S02]  /*0380*/  F2I.FTZ.U32.TRUNC.NTZ R3, R3 ;  /* 0x0000000300037305 */ /* 0x000e64000021f000 */
[----:B-1----:R-:W-:-:S04]  /*0390*/  IMAD.MOV R8, RZ, RZ, -R3 ;  /* 0x000000ffff087224 */ /* 0x002fc800078e0a03 */
[----:B------:R-:W-:Y:S01]  /*03a0*/  IMAD.MOV.U32 R2, RZ, RZ, R8 ;  /* 0x000000ffff027224 */ /* 0x000fe200078e0008 */
[----:B------:R-:W-:-:S03]  /*03b0*/  IABS R8, R13 ;  /* 0x0000000d00087213 */ /* 0x000fc60000000000 */
[----:B------:R-:W-:Y:S02]  /*03c0*/  IMAD R5, R2, R7, RZ ;  /* 0x0000000702057224 */ /* 0x000fe400078e02ff */
[----:B------:R-:W-:Y:S02]  /*03d0*/  IMAD.MOV.U32 R2, RZ, RZ, RZ ;  /* 0x000000ffff027224 */ /* 0x000fe400078e00ff */
[----:B------:R-:W-:Y:S02]  /*03e0*/  IMAD.MOV R0, RZ, RZ, -R8 ;  /* 0x000000ffff007224 */ /* 0x000fe400078e0a08 */
[----:B------:R-:W-:Y:S02]  /*03f0*/  IMAD.HI.U32 R2, R3, R5, R2 ;  /* 0x0000000503027227 */ /* 0x000fe400078e0002 */
[----:B------:R-:W1:Y:S04]  /*0400*/  S2R R5, SR_TID.X ;  /* 0x0000000000057919 */ /* 0x000e680000002100 */
[----:B------:R-:W-:-:S04]  /*0410*/  IMAD.HI.U32 R2, R2, R9, RZ ;  /* 0x0000000902027227 */ /* 0x000fc800078e00ff */
[----:B------:R-:W-:-:S05]  /*0420*/  IMAD R0, R2, R0, R9 ;  /* 0x0000000002007224 */ /* 0x000fca00078e0209 */
[----:B------:R-:W-:-:S13]  /*0430*/  ISETP.GT.U32.AND P1, PT, R7, R0, PT ;  /* 0x000000000700720c */ /* 0x000fda0003f24070 */
[----:B------:R-:W-:Y:S02]  /*0440*/  @!P1 IMAD.IADD R0, R0, 0x1, -R7 ;  /* 0x0000000100009824 */ /* 0x000fe400078e0a07 */
[----:B------:R-:W-:Y:S01]  /*0450*/  @!P1 VIADD R2, R2, 0x1 ;  /* 0x0000000102029836 */ /* 0x000fe20000000000 */
[----:B------:R-:W-:Y:S02]  /*0460*/  ISETP.NE.AND P1, PT, R13, RZ, PT ;  /* 0x000000ff0d00720c */ /* 0x000fe40003f25270 */
[----:B------:R-:W-:Y:S02]  /*0470*/  ISETP.GE.U32.AND P0, PT, R0, R7, PT ;  /* 0x000000070000720c */ /* 0x000fe40003f06070 */
[----:B------:R-:W-:Y:S02]  /*0480*/  LOP3.LUT R0, R4, R13, RZ, 0x3c, !PT ;  /* 0x0000000d04007212 */ /* 0x000fe400078e3cff */
[----:B-1----:R-:W-:Y:S02]  /*0490*/  SHF.R.U32.HI R121, RZ, 0x8, R5 ;  /* 0x00000008ff797819 */ /* 0x002fe40000011605 */
[----:B------:R-:W-:-:S02]  /*04a0*/  ISETP.GE.AND P2, PT, R0, RZ, PT ;  /* 0x000000ff0000720c */ /* 0x000fc40003f46270 */
[----:B------:R-:W-:Y:S02]  /*04b0*/  LOP3.LUT R9, R5, 0xff, RZ, 0xc0, !PT ;  /* 0x000000ff05097812 */ /* 0x000fe400078ec0ff */
[----:B------:R-:W-:-:S03]  /*04c0*/  SGXT.U32 R121, R121, 0x1 ;  /* 0x000000017979781a */ /* 0x000fc60000000000 */
[----:B------:R-:W-:Y:S01]  /*04d0*/  @P0 VIADD R2, R2, 0x1 ;  /* 0x0000000102020836 */ /* 0x000fe20000000000 */
[C---:B------:R-:W-:Y:S02]  /*04e0*/  LOP3.LUT R40, R121.reuse, 0x2, RZ, 0xfc, !PT ;  /* 0x0000000279287812 */ /* 0x040fe400078efcff */
[C---:B------:R-:W-:Y:S02]  /*04f0*/  LOP3.LUT R41, R121.reuse, 0x4, RZ, 0xfc, !PT ;  /* 0x0000000479297812 */ /* 0x040fe400078efcff */
[C---:B------:R-:W-:Y:S01]  /*0500*/  LOP3.LUT R42, R121.reuse, 0x6, RZ, 0xfc, !PT ;  /* 0x00000006792a7812 */ /* 0x040fe200078efcff */
[----:B------:R-:W-:Y:S01]  /*0510*/  @!P2 IMAD.MOV R2, RZ, RZ, -R2 ;  /* 0x000000ffff02a224 */ /* 0x000fe200078e0a02 */
[----:B------:R-:W-:Y:S02]  /*0520*/  @!P1 LOP3.LUT R2, RZ, R13, RZ, 0x33, !PT ;  /* 0x0000000dff029212 */ /* 0x000fe400078e33ff */
[C---:B------:R-:W-:Y:S02]  /*0530*/  LOP3.LUT R43, R121.reuse, 0x8, RZ, 0xfc, !PT ;  /* 0x00000008792b7812 */ /* 0x040fe400078efcff */
[C---:B------:R-:W-:Y:S01]  /*0540*/  LOP3.LUT R48, R121.reuse, 0xa, RZ, 0xfc, !PT ;  /* 0x0000000a79307812 */ /* 0x040fe200078efcff */
[----:B------:R-:W-:Y:S01]  /*0550*/  IMAD.MOV R0, RZ, RZ, -R2 ;  /* 0x000000ffff007224 */ /* 0x000fe200078e0a02 */
[C---:B------:R-:W-:Y:S01]  /*0560*/  LOP3.LUT R49, R121.reuse, 0xc, RZ, 0xfc, !PT ;  /* 0x0000000c79317812 */ /* 0x040fe200078efcff */
[----:B------:R-:W-:Y:S01]  /*0570*/  IMAD.SHL.U32 R118, R2, 0x80, RZ ;  /* 0x0000008002767824 */ /* 0x000fe200078e00ff */
[----:B------:R-:W-:Y:S01]  /*0580*/  LOP3.LUT R50, R121, 0xe, RZ, 0xfc, !PT ;  /* 0x0000000e79327812 */ /* 0x000fe200078efcff */
[----:B------:R-:W-:Y:S01]  /*0590*/  IMAD R0, R13, R0, R4 ;  /* 0x000000000d007224 */ /* 0x000fe200078e0204 */
[----:B------:R-:W-:-:S02]  /*05a0*/  LOP3.LUT R4, R5, 0x1ff, RZ, 0xc0, !PT ;  /* 0x000001ff05047812 */ /* 0x000fc400078ec0ff */
[C---:B------:R-:W-:Y:S01]  /*05b0*/  LOP3.LUT R51, R121.reuse, 0x10, RZ, 0xfc, !PT ;  /* 0x0000001079337812 */ /* 0x040fe200078efcff */
[----:B------:R-:W-:Y:S01]  /*05c0*/  IMAD.IADD R0, R6, 0x1, R0 ;  /* 0x0000000106007824 */ /* 0x000fe200078e0200 */
[C---:B------:R-:W-:Y:S02]  /*05d0*/  LOP3.LUT R52, R121.reuse, 0x12, RZ, 0xfc, !PT ;  /* 0x0000001279347812 */ /* 0x040fe400078efcff */
[C---:B------:R-:W-:Y:S01]  /*05e0*/  LOP3.LUT R53, R121.reuse, 0x14, RZ, 0xfc, !PT ;  /* 0x0000001479357812 */ /* 0x040fe200078efcff */
[----:B------:R-:W-:Y:S01]  /*05f0*/  IMAD R124, R0, 0x100, R9 ;  /* 0x00000100007c7824 */ /* 0x000fe200078e0209 */
[C---:B------:R-:W-:Y:S02]  /*0600*/  LOP3.LUT R54, R121.reuse, 0x16, RZ, 0xfc, !PT ;  /* 0x0000001679367812 */ /* 0x040fe400078efcff */
[C---:B------:R-:W-:Y:S02]  /*0610*/  LOP3.LUT R55, R121.reuse, 0x18, RZ, 0xfc, !PT ;  /* 0x0000001879377812 */ /* 0x040fe400078efcff */
[----:B------:R-:W-:-:S02]  /*0620*/  LOP3.LUT R88, R121, 0x1a, RZ, 0xfc, !PT ;  /* 0x0000001a79587812 */ /* 0x000fc400078efcff */
[C---:B------:R-:W-:Y:S02]  /*0630*/  LOP3.LUT R89, R121.reuse, 0x1c, RZ, 0xfc, !PT ;  /* 0x0000001c79597812 */ /* 0x040fe400078efcff */
[----:B------:R-:W-:Y:S01]  /*0640*/  LOP3.LUT R90, R121, 0x1e, RZ, 0xfc, !PT ;  /* 0x0000001e795a7812 */ /* 0x000fe200078efcff */
[----:B0-----:R-:W-:Y:S06]  /*0650*/  BRA.U UP0, `(.L_x_0) ;  /* 0x0000000100607547 */ /* 0x001fec000b800000 */
[C---:B------:R-:W-:Y:S01]  /*0660*/  IMAD.SHL.U32 R0, R5.reuse, 0x100, RZ ;  /* 0x0000010005007824 */ /* 0x040fe200078e00ff */
[----:B------:R-:W-:Y:S01]  /*0670*/  CS2R R32, SRZ ;  /* 0x0000000000207805 */ /* 0x000fe2000001ff00 */
[C---:B------:R-:W-:Y:S01]  /*0680*/  IMAD.SHL.U32 R2, R5.reuse, 0x10, RZ ;  /* 0x0000001005027824 */ /* 0x040fe200078e00ff */
[----:B------:R-:W-:Y:S01]  /*0690*/  CS2R R34, SRZ ;  /* 0x0000000000227805 */ /* 0x000fe2000001ff00 */
[----:B------:R-:W-:Y:S01]  /*06a0*/  IMAD.SHL.U32 R125, R5, 0x2, RZ ;  /* 0x00000002057d7824 */ /* 0x000fe200078e00ff */
[----:B------:R0:W-:Y:S01]  /*06b0*/  STL [R1+0x8], R0 ;  /* 0x0000080001007387 */ /* 0x0001e20000100800 */
[----:B------:R-:W-:Y:S02]  /*06c0*/  CS2R R16, SRZ ;  /* 0x0000000000107805 */ /* 0x000fe4000001ff00 */
[----:B------:R-:W-:Y:S02]  /*06d0*/  CS2R R18, SRZ ;  /* 0x0000000000127805 */ /* 0x000fe4000001ff00 */
[----:B------:R-:W-:Y:S01]  /*06e0*/  CS2R R72, SRZ ;  /* 0x0000000000487805 */ /* 0x000fe2000001ff00 */
[----:B------:R1:W-:Y:S01]  /*06f0*/  STL [R1+0x4], R2 ;  /* 0x0000040201007387 */ /* 0x0003e20000100800 */
[----:B------:R-:W-:-:S02]  /*0700*/  CS2R R74, SRZ ;  /* 0x00000000004a7805 */ /* 0x000fc4000001ff00 */
[----:B------:R-:W-:Y:S02]  /*0710*/  CS2R R56, SRZ ;  /* 0x0000000000387805 */ /* 0x000fe4000001ff00 */
[----:B------:R-:W-:Y:S02]  /*0720*/  CS2R R58, SRZ ;  /* 0x00000000003a7805 */ /* 0x000fe4000001ff00 */
[----:B------:R-:W-:Y:S02]  /*0730*/  CS2R R24, SRZ ;  /* 0x0000000000187805 */ /* 0x000fe4000001ff00 */
[----:B------:R-:W-:Y:S01]  /*0740*/  CS2R R26, SRZ ;  /* 0x00000000001a7805 */ /* 0x000fe2000001ff00 */
[----:B0-----:R-:W-:Y:S01]  /*0750*/  IMAD.SHL.U32 R0, R5, 0x8, RZ ;  /* 0x0000000805007824 */ /* 0x001fe200078e00ff */
[----:B------:R-:W-:Y:S02]  /*0760*/  CS2R R80, SRZ ;  /* 0x0000000000507805 */ /* 0x000fe4000001ff00 */
[----:B------:R-:W-:-:S02]  /*0770*/  CS2R R82, SRZ ;  /* 0x0000000000527805 */ /* 0x000fc4000001ff00 */
[----:B------:R-:W-:Y:S02]  /*0780*/  CS2R R64, SRZ ;  /* 0x0000000000407805 */ /* 0x000fe4000001ff00 */
[----:B------:R-:W-:Y:S01]  /*0790*/  CS2R R66, SRZ ;  /* 0x0000000000427805 */ /* 0x000fe2000001ff00 */
[----:B------:R1:W-:Y:S01]  /*07a0*/  STL [R1], R0 ;  /* 0x0000000001007387 */ /* 0x0003e20000100800 */
[----:B------:R-:W-:Y:S02]  /*07b0*/  CS2R R44, SRZ ;  /* 0x00000000002c7805 */ /* 0x000fe4000001ff00 */
[----:B------:R-:W-:Y:S01]  /*07c0*/  CS2R R46, SRZ ;  /* 0x00000000002e7805 */ /* 0x000fe2000001ff00 */
[----:B------:R-:W-:Y:S06]  /*07d0*/  BRA `(.L_x_1) ;  /* 0x0000002000547947 */ /* 0x000fec0003800000 */
.L_x_0:
[----:B------:R-:W-:Y:S01]  /*07e0*/  IABS R18, R10 ;  /* 0x0000000a00127213 */ /* 0x000fe20000000000 */
[C---:B------:R-:W-:Y:S01]  /*07f0*/  IMAD.SHL.U32 R125, R5.reuse, 0x2, RZ ;  /* 0x00000002057d7824 */ /* 0x040fe200078e00ff */
[----:B------:R-:W-:Y:S01]  /*0800*/  IABS R19, R11 ;  /* 0x0000000b00137213 */ /* 0x000fe20000000000 */
[C---:B------:R-:W-:Y:S01]  /*0810*/  IMAD.SHL.U32 R14, R5.reuse, 0x10, RZ ;  /* 0x00000010050e7824 */ /* 0x040fe200078e00ff */
[----:B------:R-:W0:Y:S01]  /*0820*/  I2F.RP R8, R18 ;  /* 0x0000001200087306 */ /* 0x000e220000209400 */
[C---:B------:R-:W-:Y:S01]  /*0830*/  IMAD.SHL.U32 R12, R5.reuse, 0x8, RZ ;  /* 0x00000008050c7824 */ /* 0x040fe200078e00ff */
[----:B------:R-:W-:Y:S01]  /*0840*/  LOP3.LUT R17, R5, 0x7, RZ, 0xc0, !PT ;  /* 0x0000000705117812 */ /* 0x000fe200078ec0ff */
[----:B------:R-:W-:Y:S01]  /*0850*/  IMAD.SHL.U32 R97, R9, 0x2, RZ ;  /* 0x0000000209617824 */ /* 0x000fe200078e00ff */
[----:B------:R-:W-:Y:S01]  /*0860*/  LOP3.LUT R119, R14, 0x600, RZ, 0xc0, !PT ;  /* 0x000006000e777812 */ /* 0x000fe200078ec0ff */
[----:B------:R1:W-:Y:S01]  /*0870*/  STL [R1+0x4], R14 ;  /* 0x0000040e01007387 */ /* 0x0003e20000100800 */
[----:B------:R-:W-:Y:S01]  /*0880*/  IABS R15, R124 ;  /* 0x0000007c000f7213 */ /* 0x000fe20000000000 */
[----:B------:R-:W-:Y:S01]  /*0890*/  IMAD.SHL.U32 R4, R4, 0x2, RZ ;  /* 0x0000000204047824 */ /* 0x000fe200078e00ff */
[----:B------:R-:W2:Y:S01]  /*08a0*/  I2F.RP R0, R19 ;  /* 0x0000001300007306 */ /* 0x000ea20000209400 */
[----:B------:R3:W-:Y:S01]  /*08b0*/  STL [R1], R12 ;  /* 0x0000000c01007387 */ /* 0x0007e20000100800 */
[----:B------:R-:W-:Y:S01]  /*08c0*/  SHF.R.U32.HI R9, RZ, 0x2, R5 ;  /* 0x00000002ff097819 */ /* 0x000fe20000011605 */
[----:B------:R-:W4:Y:S01]  /*08d0*/  LDCU UR6, c[0x0][0x3b0] ;  /* 0x00007600ff0677ac */ /* 0x000f220008000800 */
[C---:B------:R-:W-:Y:S01]  /*08e0*/  IMAD.SHL.U32 R27, R5.reuse, 0x100, RZ ;  /* 0x00000100051b7824 */ /* 0x040fe200078e00ff */
[----:B------:R-:W-:-:S02]  /*08f0*/  LOP3.LUT R120, R5, 0x1f, RZ, 0xc0, !PT ;  /* 0x0000001f05787812 */ /* 0x000fc400078ec0ff */
[----:B------:R-:W-:Y:S02]  /*0900*/  CS2R R36, SRZ ;  /* 0x0000000000247805 */ /* 0x000fe4000001ff00 */
[----:B------:R-:W-:Y:S01]  /*0910*/  LOP3.LUT R96, R4, 0x30, R9, 0x78, !PT ;  /* 0x0000003004607812 */ /* 0x000fe200078e7809 */
[----:B0-----:R-:W0:Y:S01]  /*0920*/  MUFU.RCP R8, R8 ;  /* 0x0000000800087308 */ /* 0x001e220000001000 */
[----:B------:R-:W-:Y:S01]  /*0930*/  LOP3.LUT R4, R9, 0x60, RZ, 0xc0, !PT ;  /* 0x0000006009047812 */ /* 0x000fe200078ec0ff */
[----:B------:R-:W5:Y:S01]  /*0940*/  LDCU UR10, c[0x0][0x3a4] ;  /* 0x00007480ff0a77ac */ /* 0x000f620008000800 */
[----:B------:R0:W-:Y:S01]  /*0950*/  STL [R1+0x8], R27 ;  /* 0x0000081b01007387 */ /* 0x0001e20000100800 */
[----:B------:R-:W-:Y:S02]  /*0960*/  CS2R R38, SRZ ;  /* 0x0000000000267805 */ /* 0x000fe4000001ff00 */
[----:B------:R-:W-:Y:S01]  /*0970*/  LOP3.LUT R4, R4, 0x10, R125, 0xf8, !PT ;  /* 0x0000001004047812 */ /* 0x000fe200078ef87d */
[----:B------:R-:W0:Y:S01]  /*0980*/  LDCU.128 UR12, c[0x0][0x380] ;  /* 0x00007000ff0c77ac */ /* 0x000e220008000c00 */
[----:B------:R-:W-:Y:S01]  /*0990*/  CS2R R32, SRZ ;  /* 0x0000000000207805 */ /* 0x000fe2000001ff00 */
[----:B--2---:R-:W2:Y:S01]  /*09a0*/  MUFU.RCP R0, R0 ;  /* 0x0000000000007308 */ /* 0x004ea20000001000 */
[----:B------:R-:W-:-:S02]  /*09b0*/  CS2R R34, SRZ ;  /* 0x0000000000227805 */ /* 0x000fc4000001ff00 */
[----:B------:R-:W-:Y:S02]  /*09c0*/  CS2R R28, SRZ ;  /* 0x00000000001c7805 */ /* 0x000fe4000001ff00 */
[----:B------:R-:W-:Y:S02]  /*09d0*/  CS2R R30, SRZ ;  /* 0x00000000001e7805 */ /* 0x000fe4000001ff00 */
[----:B------:R-:W-:Y:S02]  /*09e0*/  CS2R R84, SRZ ;  /* 0x0000000000547805 */ /* 0x000fe4000001ff00 */
[----:B------:R-:W-:Y:S02]  /*09f0*/  CS2R R86, SRZ ;  /* 0x0000000000567805 */ /* 0x000fe4000001ff00 */
[----:B------:R-:W-:Y:S02]  /*0a00*/  CS2R R80, SRZ ;  /* 0x0000000000507805 */ /* 0x000fe4000001ff00 */
[----:B------:R-:W-:-:S02]  /*0a10*/  CS2R R82, SRZ ;  /* 0x0000000000527805 */ /* 0x000fc4000001ff00 */
[----:B------:R-:W-:Y:S01]  /*0a20*/  CS2R R76, SRZ ;  /* 0x00000000004c7805 */ /* 0x000fe2000001ff00 */
[----:B0-----:R-:W-:Y:S01]  /*0a30*/  VIADD R6, R8, 0xffffffe ;  /* 0x0ffffffe08067836 */ /* 0x001fe20000000000 */
[----:B------:R-:W-:Y:S02]  /*0a40*/  CS2R R78, SRZ ;  /* 0x00000000004e7805 */ /* 0x000fe4000001ff00 */
[----:B------:R-:W-:Y:S02]  /*0a50*/  CS2R R72, SRZ ;  /* 0x0000000000487805 */ /* 0x000fe4000001ff00 */
[----:B------:R-:W-:Y:S01]  /*0a60*/  CS2R R74, SRZ ;  /* 0x00000000004a7805 */ /* 0x000fe2000001ff00 */
[----:B------:R0:W1:Y:S01]  /*0a70*/  F2I.FTZ.U32.TRUNC.NTZ R7, R6 ;  /* 0x0000000600077305 */ /* 0x000062000021f000 */
[----:B------:R-:W-:Y:S02]  /*0a80*/  CS2R R68, SRZ ;  /* 0x0000000000447805 */ /* 0x000fe4000001ff00 */
[----:B------:R-:W-:-:S02]  /*0a90*/  CS2R R70, SRZ ;  /* 0x0000000000467805 */ /* 0x000fc4000001ff00 */
[----:B------:R-:W-:Y:S01]  /*0aa0*/  CS2R R64, SRZ ;  /* 0x0000000000407805 */ /* 0x000fe2000001ff00 */
[----:B--2---:R-:W-:Y:S01]  /*0ab0*/  VIADD R2, R0, 0xffffffe ;  /* 0x0ffffffe00027836 */ /* 0x004fe20000000000 */
[----:B------:R-:W-:Y:S02]  /*0ac0*/  LOP3.LUT R0, R12, 0x30, R125, 0x48, !PT ;  /* 0x000000300c007812 */ /* 0x000fe400078e487d */
[----:B------:R-:W-:Y:S02]  /*0ad0*/  CS2R R66, SRZ ;  /* 0x0000000000427805 */ /* 0x000fe4000001ff00 */
[----:B------:R-:W-:Y:S01]  /*0ae0*/  CS2R R60, SRZ ;  /* 0x00000000003c7805 */ /* 0x000fe2000001ff00 */
[----:B------:R2:W3:Y:S01]  /*0af0*/  F2I.FTZ.U32.TRUNC.NTZ R3, R2 ;  /* 0x0000000200037305 */ /* 0x0004e2000021f000 */
[----:B0-----:R-:W-:Y:S01]  /*0b00*/  IMAD.MOV.U32 R6, RZ, RZ, RZ ;  /* 0x000000ffff067224 */ /* 0x001fe200078e00ff */
[----:B------:R-:W-:Y:S02]  /*0b10*/  CS2R R62, SRZ ;  /* 0x00000000003e7805 */ /* 0x000fe4000001ff00 */
[----:B------:R-:W-:-:S02]  /*0b20*/  CS2R R56, SRZ ;  /* 0x0000000000387805 */ /* 0x000fc4000001ff00 */
[----:B------:R-:W-:Y:S02]  /*0b30*/  CS2R R58, SRZ ;  /* 0x00000000003a7805 */ /* 0x000fe4000001ff00 */
[----:B------:R-:W-:Y:S02]  /*0b40*/  CS2R R44, SRZ ;  /* 0x00000000002c7805 */ /* 0x000fe4000001ff00 */
[----:B------:R-:W-:Y:S01]  /*0b50*/  CS2R R46, SRZ ;  /* 0x00000000002e7805 */ /* 0x000fe2000001ff00 */
[----:B-1----:R-:W-:Y:S01]  /*0b60*/  IMAD.MOV R13, RZ, RZ, -R7 ;  /* 0x000000ffff0d7224 */ /* 0x002fe200078e0a07 */
[C---:B--2---:R-:W-:Y:S01]  /*0b70*/  LEA R2, R17.reuse, UR5, 0x6 ;  /* 0x0000000511027c11 */ /* 0x044fe2000f8e30ff */
[----:B------:R-:W-:Y:S02]  /*0b80*/  IMAD R17, R17, 0x210, RZ ;  /* 0x0000021011117824 */ /* 0x000fe400078e02ff */
[----:B------:R-:W-:Y:S01]  /*0b90*/  IMAD R13, R13, R18, RZ ;  /* 0x000000120d0d7224 */ /* 0x000fe200078e02ff */
[----:B------:R-:W-:-:S02]  /*0ba0*/  IADD3 R119, PT, PT, R0, R2, R119 ;  /* 0x0000000200777210 */ /* 0x000fc40007ffe077 */
[----:B------:R-:W-:Y:S01]  /*0bb0*/  LOP3.LUT R17, R17, R4, RZ, 0x3c, !PT ;  /* 0x0000000411117212 */ /* 0x000fe200078e3cff */
[----:B------:R-:W-:Y:S01]  /*0bc0*/  IMAD.HI.U32 R8, R7, R13, R6 ;  /* 0x0000000d07087227 */ /* 0x000fe200078e0006 */
[----:B------:R-:W-:Y:S01]  /*0bd0*/  LEA.HI R13, R5, R118, RZ, 0x1b ;  /* 0x00000076050d7211 */ /* 0x000fe200078fd8ff */
[----:B------:R-:W0:Y:S01]  /*0be0*/  LDC R4, c[0x0][0x3a8] ;  /* 0x0000ea00ff047b82 */ /* 0x000e220000000800 */
[----:B------:R-:W-:Y:S01]  /*0bf0*/  SHF.R.U32.HI R7, RZ, 0x5, R5 ;  /* 0x00000005ff077819 */ /* 0x000fe20000011605 */
[----:B---3--:R-:W-:Y:S02]  /*0c00*/  IMAD.MOV R6, RZ, RZ, -R3 ;  /* 0x000000ffff067224 */ /* 0x008fe400078e0a03 */
[----:B------:R-:W-:Y:S01]  /*0c10*/  VIADD R0, R13, 0x70 ;  /* 0x000000700d007836 */ /* 0x000fe20000000000 */
[----:B------:R-:W-:Y:S01]  /*0c20*/  SGXT.U32 R7, R7, 0x4 ;  /* 0x000000040707781a */ /* 0x000fe20000000000 */
[----:B------:R-:W-:Y:S02]  /*0c30*/  IMAD.MOV.U32 R2, RZ, RZ, R6 ;  /* 0x000000ffff027224 */ /* 0x000fe400078e0006 */
[----:B------:R-:W-:Y:S01]  /*0c40*/  IMAD.HI.U32 R8, R8, R15, RZ ;  /* 0x0000000f08087227 */ /* 0x000fe200078e00ff */
[----:B------:R-:W-:-:S02]  /*0c50*/  LOP3.LUT R22, R118, R7, RZ, 0xfc, !PT ;  /* 0x0000000776167212 */ /* 0x000fc400078efcff */
[----:B------:R-:W-:Y:S01]  /*0c60*/  ISETP.GE.AND P1, PT, R0, RZ, PT ;  /* 0x000000ff0000720c */ /* 0x000fe20003f26270 */
[----:B------:R-:W-:Y:S01]  /*0c70*/  IMAD R7, R2, R19, RZ ;  /* 0x0000001302077224 */ /* 0x000fe200078e02ff */
[----:B------:R-:W-:Y:S01]  /*0c80*/  IABS R0, R0 ;  /* 0x0000000000007213 */ /* 0x000fe20000000000 */
[----:B------:R-:W-:Y:S01]  /*0c90*/  IMAD.MOV.U32 R2, RZ, RZ, RZ ;  /* 0x000000ffff027224 */ /* 0x000fe200078e00ff */
[C---:B------:R-:W-:Y:S01]  /*0ca0*/  LOP3.LUT R23, R22.reuse, 0x60, RZ, 0xfc, !PT ;  /* 0x0000006016177812 */ /* 0x040fe200078efcff */
[----:B------:R-:W-:Y:S01]  /*0cb0*/  IMAD.MOV R8, RZ, RZ, -R8 ;  /* 0x000000ffff087224 */ /* 0x000fe200078e0a08 */
[C---:B------:R-:W-:Y:S01]  /*0cc0*/  LOP3.LUT R24, R22.reuse, 0x40, RZ, 0xfc, !PT ;  /* 0x0000004016187812 */ /* 0x040fe200078efcff */
[----:B------:R-:W-:Y:S01]  /*0cd0*/  IMAD.HI.U32 R2, R3, R7, R2 ;  /* 0x0000000703027227 */ /* 0x000fe200078e0002 */
[----:B------:R-:W-:Y:S02]  /*0ce0*/  LOP3.LUT R26, R22, 0x20, RZ, 0xfc, !PT ;  /* 0x00000020161a7812 */ /* 0x000fe400078efcff */
[----:B------:R-:W-:Y:S01]  /*0cf0*/  IABS R14, R24 ;  /* 0x00000018000e7213 */ /* 0x000fe20000000000 */
[----:B------:R-:W-:Y:S01]  /*0d00*/  IMAD.MOV.U32 R7, RZ, RZ, R0 ;  /* 0x000000ffff077224 */ /* 0x000fe200078e0000 */
[----:B------:R-:W-:Y:S01]  /*0d10*/  IABS R0, R23 ;  /* 0x0000001700007213 */ /* 0x000fe20000000000 */
[----:B------:R-:W-:Y:S01]  /*0d20*/  IMAD R15, R18, R8, R15 ;  /* 0x00000008120f7224 */ /* 0x000fe200078e020f */
[----:B------:R-:W-:Y:S01]  /*0d30*/  IABS R20, R22 ;  /* 0x0000001600147213 */ /* 0x000fe20000000000 */
[----:B------:R-:W-:-:S02]  /*0d40*/  VIADD R6, R13, 0x50 ;  /* 0x000000500d067836 */ /* 0x000fc40000000000 */
[----:B------:R-:W-:Y:S01]  /*0d50*/  IMAD.MOV.U32 R8, RZ, RZ, R0 ;  /* 0x000000ffff087224 */ /* 0x000fe200078e0000 */
[----:B------:R-:W-:Y:S01]  /*0d60*/  ISETP.GT.U32.AND P2, PT, R18, R15, PT ;  /* 0x0000000f1200720c */ /* 0x000fe20003f44070 */
[----:B------:R-:W-:Y:S01]  /*0d70*/  IMAD.HI.U32 R0, R2, R7, RZ ;  /* 0x0000000702007227 */ /* 0x000fe200078e00ff */
[----:B------:R-:W-:Y:S02]  /*0d80*/  IABS R12, R6 ;  /* 0x00000006000c7213 */ /* 0x000fe40000000000 */
[----:B------:R-:W-:Y:S01]  /*0d90*/  ISETP.GE.AND P0, PT, R6, RZ, PT ;  /* 0x000000ff0600720c */ /* 0x000fe20003f06270 */
[----:B------:R-:W-:Y:S02]  /*0da0*/  IMAD.MOV R0, RZ, RZ, -R0 ;  /* 0x000000ffff007224 */ /* 0x000fe400078e0a00 */
[----:B------:R-:W-:-:S04]  /*0db0*/  IMAD.HI.U32 R3, R2, R8, RZ ;  /* 0x0000000802037227 */ /* 0x000fc800078e00ff */
[----:B------:R-:W-:Y:S02]  /*0dc0*/  IMAD R0, R19, R0, R7 ;  /* 0x0000000013007224 */ /* 0x000fe400078e0207 */
[----:B------:R-:W-:Y:S02]  /*0dd0*/  @!P2 IMAD.IADD R15, R15, 0x1, -R18 ;  /* 0x000000010f0fa824 */ /* 0x000fe400078e0a12 */
[----:B------:R-:W-:Y:S01]  /*0de0*/  IMAD.HI.U32 R6, R2, R12, RZ ;  /* 0x0000000c02067227 */ /* 0x000fe200078e00ff */
[----:B------:R-:W-:Y:S02]  /*0df0*/  ISETP.GT.U32.AND P2, PT, R19, R0, PT ;  /* 0x000000001300720c */ /* 0x000fe40003f44070 */
[----:B------:R-:W-:Y:S01]  /*0e00*/  ISETP.GT.U32.AND P3, PT, R18, R15, PT ;  /* 0x0000000f1200720c */ /* 0x000fe20003f64070 */
[----:B------:R-:W-:Y:S02]  /*0e10*/  VIADD R25, R13, 0x30 ;  /* 0x000000300d197836 */ /* 0x000fe40000000000 */
[----:B------:R-:W-:-:S02]  /*0e20*/  IMAD.MOV R3, RZ, RZ, -R3 ;  /* 0x000000ffff037224 */ /* 0x000fc400078e0a03 */
[----:B------:R-:W-:Y:S01]  /*0e30*/  IMAD.MOV R6, RZ, RZ, -R6 ;  /* 0x000000ffff067224 */ /* 0x000fe200078e0a06 */
[----:B------:R-:W-:Y:S01]  /*0e40*/  IABS R16, R25 ;  /* 0x0000001900107213 */ /* 0x000fe20000000000 */
[C---:B------:R-:W-:Y:S02]  /*0e50*/  IMAD R3, R19.reuse, R3, R8 ;  /* 0x0000000313037224 */ /* 0x040fe400078e0208 */
[C---:B------:R-:W-:Y:S01]  /*0e60*/  IMAD R6, R19.reuse, R6, R12 ;  /* 0x0000000613067224 */ /* 0x040fe200078e020c */
[----:B------:R-:W-:Y:S01]  /*0e70*/  IABS R12, R26 ;  /* 0x0000001a000c7213 */ /* 0x000fe20000000000 */
[----:B------:R-:W-:Y:S01]  /*0e80*/  IMAD.HI.U32 R7, R2, R14, RZ ;  /* 0x0000000e02077227 */ /* 0x000fe200078e00ff */
[C---:B------:R-:W-:Y:S02]  /*0e90*/  ISETP.GT.U32.AND P5, PT, R19.reuse, R3, PT ;  /* 0x000000031300720c */ /* 0x040fe40003fa4070 */
[----:B------:R-:W-:Y:S01]  /*0ea0*/  ISETP.GT.U32.AND P4, PT, R19, R6, PT ;  /* 0x000000061300720c */ /* 0x000fe20003f84070 */
[----:B------:R-:W-:Y:S01]  /*0eb0*/  @!P2 IMAD.IADD R0, R0, 0x1, -R19 ;  /* 0x000000010000a824 */ /* 0x000fe200078e0a13 */
[----:B------:R-:W-:Y:S01]  /*0ec0*/  ISETP.GE.AND P2, PT, R124, RZ, PT ;  /* 0x000000ff7c00720c */ /* 0x000fe20003f46270 */
[----:B------:R-:W-:-:S04]  /*0ed0*/  IMAD.HI.U32 R8, R2, R16, RZ ;  /* 0x0000001002087227 */ /* 0x000fc800078e00ff */
[----:B------:R-:W-:Y:S02]  /*0ee0*/  IMAD.MOV R7, RZ, RZ, -R7 ;  /* 0x000000ffff077224 */ /* 0x000fe400078e0a07 */
[----:B------:R-:W-:Y:S01]  /*0ef0*/  @!P3 IMAD.IADD R15, R15, 0x1, -R18 ;  /* 0x000000010f0fb824 */ /* 0x000fe200078e0a12 */
[----:B------:R-:W-:Y:S01]  /*0f00*/  ISETP.GT.U32.AND P3, PT, R19, R0, PT ;  /* 0x000000001300720c */ /* 0x000fe20003f64070 */
[----:B------:R-:W-:Y:S02]  /*0f10*/  VIADD R13, R13, 0x10 ;  /* 0x000000100d0d7836 */ /* 0x000fe40000000000 */
[----:B------:R-:W-:Y:S02]  /*0f20*/  IMAD.MOV R8, RZ, RZ, -R8 ;  /* 0x000000ffff087224 */ /* 0x000fe400078e0a08 */
[C---:B------:R-:W-:Y:S01]  /*0f30*/  IMAD R7, R19.reuse, R7, R14 ;  /* 0x0000000713077224 */ /* 0x040fe200078e020e */
[----:B------:R-:W-:Y:S01]  /*0f40*/  IABS R14, R13 ;  /* 0x0000000d000e7213 */ /* 0x000fe20000000000 */
[----:B------:R-:W-:-:S02]  /*0f50*/  IMAD R8, R19, R8, R16 ;  /* 0x0000000813087224 */ /* 0x000fc400078e0210 */
[----:B------:R-:W-:Y:S01]  /*0f60*/  IMAD.MOV.U32 R16, RZ, RZ, R12 ;  /* 0x000000ffff107224 */ /* 0x000fe200078e000c */
[----:B------:R-:W-:Y:S01]  /*0f70*/  ISETP.GT.U32.AND P6, PT, R19, R7, PT ;  /* 0x000000071300720c */ /* 0x000fe20003fc4070 */
[----:B------:R-:W-:Y:S01]  /*0f80*/  @!P5 IMAD.IADD R3, R3, 0x1, -R19 ;  /* 0x000000010303d824 */ /* 0x000fe200078e0a13 */
[----:B------:R-:W-:Y:S01]  /*0f90*/  ISETP.NE.AND P5, PT, R10, RZ, PT ;  /* 0x000000ff0a00720c */ /* 0x000fe20003fa5270 */
[----:B------:R-:W-:-:S04]  /*0fa0*/  IMAD.HI.U32 R12, R2, R16, RZ ;  /* 0x00000010020c7227 */ /* 0x000fc800078e00ff */
[--C-:B------:R-:W-:Y:S01]  /*0fb0*/  @!P4 IMAD.IADD R6, R6, 0x1, -R19.reuse ;  /* 0x000000010606c824 */ /* 0x100fe200078e0a13 */
[C---:B------:R-:W-:Y:S01]  /*0fc0*/  ISETP.GT.U32.AND P4, PT, R19.reuse, R3, PT ;  /* 0x000000031300720c */ /* 0x040fe20003f84070 */
[----:B------:R-:W-:Y:S02]  /*0fd0*/  IMAD.MOV.U32 R18, RZ, RZ, R14 ;  /* 0x000000ffff127224 */ /* 0x000fe400078e000e */
[----:B------:R-:W-:Y:S02]  /*0fe0*/  IMAD.MOV R12, RZ, RZ, -R12 ;  /* 0x000000ffff0c7224 */ /* 0x000fe400078e0a0c */
[----:B------:R-:W-:Y:S01]  /*0ff0*/  @!P3 IMAD.IADD R0, R0, 0x1, -R19 ;  /* 0x000000010000b824 */ /* 0x000fe200078e0a13 */
[----:B------:R-:W-:Y:S01]  /*1000*/  ISETP.GT.U32.AND P3, PT, R19, R6, PT ;  /* 0x000000061300720c */ /* 0x000fe20003f64070 */
[----:B------:R-:W-:-:S04]  /*1010*/  IMAD.HI.U32 R14, R2, R18, RZ ;  /* 0x00000012020e7227 */ /* 0x000fc800078e00ff */
[----:B------:R-:W-:-:S04]  /*1020*/  IMAD.HI.U32 R2, R2, R20, RZ ;  /* 0x0000001402027227 */ /* 0x000fc800078e00ff */
[----:B------:R-:W-:Y:S02]  /*1030*/  IMAD R12, R19, R12, R16 ;  /* 0x0000000c130c7224 */ /* 0x000fe400078e0210 */
[----:B------:R-:W-:Y:S02]  /*1040*/  IMAD.MOV.U32 R16, RZ, RZ, R15 ;  /* 0x000000ffff107224 */ /* 0x000fe400078e000f */
[----:B------:R-:W-:Y:S02]  /*1050*/  IMAD.MOV R21, RZ, RZ, -R2 ;  /* 0x000000ffff157224 */ /* 0x000fe400078e0a02 */
[--C-:B------:R-:W-:Y:S01]  /*1060*/  @!P6 IMAD.IADD R7, R7, 0x1, -R19.reuse ;  /* 0x000000010707e824 */ /* 0x100fe200078e0a13 */
[C---:B------:R-:W-:Y:S01]  /*1070*/  ISETP.GT.U32.AND P6, PT, R19.reuse, R8, PT ;  /* 0x000000081300720c */ /* 0x040fe20003fc4070 */
[----:B------:R-:W-:Y:S02]  /*1080*/  IMAD.MOV R14, RZ, RZ, -R14 ;  /* 0x000000ffff0e7224 */ /* 0x000fe400078e0a0e */
[----:B------:R-:W-:Y:S01]  /*1090*/  @!P2 IMAD.MOV R16, RZ, RZ, -R16 ;  /* 0x000000ffff10a224 */ /* 0x000fe200078e0a10 */
[----:B------:R-:W-:Y:S01]  /*10a0*/  @!P5 LOP3.LUT R16, RZ, R10, RZ, 0x33, !PT ;  /* 0x0000000aff10d212 */ /* 0x000fe200078e33ff */
[C---:B------:R-:W-:Y:S01]  /*10b0*/  IMAD R15, R19.reuse, R21, R20 ;  /* 0x00000015130f7224 */ /* 0x040fe200078e0214 */
[C---:B------:R-:W-:Y:S01]  /*10c0*/  ISETP.GT.U32.AND P5, PT, R19.reuse, R12, PT ;  /* 0x0000000c1300720c */ /* 0x040fe20003fa4070 */
[C---:B------:R-:W-:Y:S01]  /*10d0*/  IMAD R14, R19.reuse, R14, R18 ;  /* 0x0000000e130e7224 */ /* 0x040fe200078e0212 */
[C---:B------:R-:W-:Y:S01]  /*10e0*/  ISETP.GT.U32.AND P2, PT, R19.reuse, R7, PT ;  /* 0x000000071300720c */ /* 0x040fe20003f44070 */
[----:B------:R-:W-:Y:S01]  /*10f0*/  IMAD.MOV.U32 R2, RZ, RZ, R0 ;  /* 0x000000ffff027224 */ /* 0x000fe200078e0000 */
[----:B------:R-:W-:Y:S01]  /*1100*/  CS2R R20, SRZ ;  /* 0x0000000000147805 */ /* 0x000fe2000001ff00 */
[--C-:B------:R-:W-:Y:S01]  /*1110*/  @!P3 IMAD.IADD R6, R6, 0x1, -R19.reuse ;  /* 0x000000010606b824 */ /* 0x100fe200078e0a13 */
[C---:B------:R-:W-:Y:S01]  /*1120*/  ISETP.GT.U32.AND P3, PT, R19.reuse, R15, PT ;  /* 0x0000000f1300720c */ /* 0x040fe20003f64070 */
[----:B------:R-:W-:Y:S01]  /*1130*/  @!P1 IMAD.MOV R2, RZ, RZ, -R2 ;  /* 0x000000ffff029224 */ /* 0x000fe200078e0a02 */
[----:B------:R-:W-:Y:S01]  /*1140*/  ISETP.GT.U32.AND P1, PT, R19, R14, PT ;  /* 0x0000000e1300720c */ /* 0x000fe20003f24070 */
[--C-:B------:R-:W-:Y:S01]  /*1150*/  @!P6 IMAD.IADD R8, R8, 0x1, -R19.reuse ;  /* 0x000000010808e824 */ /* 0x100fe200078e0a13 */
[----:B------:R-:W-:Y:S01]  /*1160*/  ISETP.GE.AND P6, PT, R23, RZ, PT ;  /* 0x000000ff1700720c */ /* 0x000fe20003fc6270 */
[--C-:B------:R-:W-:Y:S01]  /*1170*/  @!P4 IMAD.IADD R3, R3, 0x1, -R19.reuse ;  /* 0x000000010303c824 */ /* 0x100fe200078e0a13 */
[----:B------:R-:W-:Y:S01]  /*1180*/  ISETP.GE.AND P4, PT, R25, RZ, PT ;  /* 0x000000ff1900720c */ /* 0x000fe20003f86270 */
[--C-:B------:R-:W-:Y:S01]  /*1190*/  @!P5 IMAD.IADD R12, R12, 0x1, -R19.reuse ;  /* 0x000000010c0cd824 */ /* 0x100fe200078e0a13 */
[----:B------:R-:W-:Y:S01]  /*11a0*/  LOP3.LUT P5, RZ, R5, 0x100, RZ, 0xc0, !PT ;  /* 0x0000010005ff7812 */ /* 0x000fe200078ac0ff */
[--C-:B------:R-:W-:Y:S01]  /*11b0*/  @!P2 IMAD.IADD R7, R7, 0x1, -R19.reuse ;  /* 0x000000010707a824 */ /* 0x100fe200078e0a13 */
[----:B------:R-:W-:Y:S01]  /*11c0*/  ISETP.GE.AND P2, PT, R13, RZ, PT ;  /* 0x000000ff0d00720c */ /* 0x000fe20003f46270 */
[----:B------:R-:W1:Y:S01]  /*11d0*/  LDC R5, c[0x0][0x3ac] ;  /* 0x0000eb00ff057b82 */ /* 0x000e620000000800 */
[----:B------:R-:W-:Y:S01]  /*11e0*/  SEL R0, RZ, 0x210, !P5 ;  /* 0x00000210ff007807 */ /* 0x000fe20006800000 */
[--C-:B------:R-:W-:Y:S01]  /*11f0*/  @!P3 IMAD.IADD R15, R15, 0x1, -R19.reuse ;  /* 0x000000010f0fb824 */ /* 0x100fe200078e0a13 */
[C---:B------:R-:W-:Y:S01]  /*1200*/  ISETP.GT.U32.AND P3, PT, R19.reuse, R12, PT ;  /* 0x0000000c1300720c */ /* 0x040fe20003f64070 */
[----:B------:R-:W-:Y:S01]  /*1210*/  @!P1 IMAD.IADD R14, R14, 0x1, -R19 ;  /* 0x000000010e0e9824 */ /* 0x000fe200078e0a13 */
[C---:B------:R-:W-:Y:S01]  /*1220*/  ISETP.GT.U32.AND P1, PT, R19.reuse, R8, PT ;  /* 0x000000081300720c */ /* 0x040fe20003f24070 */
[----:B------:R-:W-:Y:S01]  /*1230*/  @!P6 IMAD.MOV R3, RZ, RZ, -R3 ;  /* 0x000000ffff03e224 */ /* 0x000fe200078e0a03 */
[C---:B------:R-:W-:Y:S01]  /*1240*/  ISETP.GT.U32.AND P5, PT, R19.reuse, R15, PT ;  /* 0x0000000f1300720c */ /* 0x040fe20003fa4070 */
[----:B------:R-:W-:Y:S01]  /*1250*/  @!P0 IMAD.MOV R6, RZ, RZ, -R6 ;  /* 0x000000ffff068224 */ /* 0x000fe200078e0a06 */
[----:B------:R-:W-:Y:S01]  /*1260*/  ISETP.GT.U32.AND P6, PT, R19, R14, PT ;  /* 0x0000000e1300720c */ /* 0x000fe20003fc4070 */
[----:B-----5:R-:W-:Y:S01]  /*1270*/  IMAD R16, R16, UR10, RZ ;  /* 0x0000000a10107c24 */ /* 0x020fe2000f8e02ff */
[----:B------:R-:W-:-:S02]  /*1280*/  LOP3.LUT R97, R0, R97, RZ, 0x3c, !PT ;  /* 0x0000006100617212 */ /* 0x000fc400078e3cff */
[----:B------:R-:W-:-:S03]  /*1290*/  LOP3.LUT R0, R27, 0x1000, RZ, 0xc0, !PT ;  /* 0x000010001b007812 */ /* 0x000fc600078ec0ff */
[--C-:B------:R-:W-:Y:S01]  /*12a0*/  @!P3 IMAD.IADD R12, R12, 0x1, -R19.reuse ;  /* 0x000000010c0cb824 */ /* 0x100fe200078e0a13 */
[----:B------:R-:W-:Y:S01]  /*12b0*/  ISETP.GE.AND P3, PT, R24, RZ, PT ;  /* 0x000000ff1800720c */ /* 0x000fe20003f66270 */
[--C-:B------:R-:W-:Y:S01]  /*12c0*/  @!P1 IMAD.IADD R8, R8, 0x1, -R19.reuse ;  /* 0x0000000108089824 */ /* 0x100fe200078e0a13 */
[----:B------:R-:W-:Y:S01]  /*12d0*/  ISETP.GE.AND P1, PT, R22, RZ, PT ;  /* 0x000000ff1600720c */ /* 0x000fe20003f26270 */
[--C-:B------:R-:W-:Y:S01]  /*12e0*/  @!P5 IMAD.IADD R15, R15, 0x1, -R19.reuse ;  /* 0x000000010f0fd824 */ /* 0x100fe200078e0a13 */
[----:B------:R-:W-:Y:S01]  /*12f0*/  ISETP.NE.AND P5, PT, R11, RZ, PT ;  /* 0x000000ff0b00720c */ /* 0x000fe20003fa5270 */
[----:B------:R-:W-:Y:S01]  /*1300*/  @!P6 IMAD.IADD R14, R14, 0x1, -R19 ;  /* 0x000000010e0ee824 */ /* 0x000fe200078e0a13 */
[----:B------:R-:W-:Y:S01]  /*1310*/  ISETP.GE.AND P6, PT, R26, RZ, PT ;  /* 0x000000ff1a00720c */ /* 0x000fe20003fc6270 */
[----:B------:R-:W-:Y:S01]  /*1320*/  @!P4 IMAD.MOV R8, RZ, RZ, -R8 ;  /* 0x000000ffff08c224 */ /* 0x000fe200078e0a08 */
[----:B------:R-:W-:Y:S01]  /*1330*/  LOP3.LUT R11, RZ, R11, RZ, 0x33, !PT ;  /* 0x0000000bff0b7212 */ /* 0x000fe200078e33ff */
[----:B------:R-:W-:Y:S01]  /*1340*/  @!P2 IMAD.MOV R14, RZ, RZ, -R14 ;  /* 0x000000ffff0ea224 */ /* 0x000fe200078e0a0e */
[----:B------:R-:W-:Y:S01]  /*1350*/  IADD3 R0, PT, PT, R17, UR5, R0 ;  /* 0x0000000511007c10 */ /* 0x000fe2000fffe000 */
[----:B-1----:R-:W-:Y:S01]  /*1360*/  IMAD.SHL.U32 R123, R5, 0x20, RZ ;  /* 0x00000020057b7824 */ /* 0x002fe200078e00ff */
[C---:B------:R-:W-:Y:S01]  /*1370*/  SEL R6, R11.reuse, R6, !P5 ;  /* 0x000000060b067207 */ /* 0x040fe20006800000 */
[----:B------:R-:W-:Y:S01]  /*1380*/  @!P3 IMAD.MOV R7, RZ, RZ, -R7 ;  /* 0x000000ffff07b224 */ /* 0x000fe200078e0a07 */
[C---:B------:R-:W-:Y:S01]  /*1390*/  SEL R2, R11.reuse, R2, !P5 ;  /* 0x000000020b027207 */ /* 0x040fe20006800000 */
[----:B------:R-:W-:Y:S01]  /*13a0*/  @!P1 IMAD.MOV R15, RZ, RZ, -R15 ;  /* 0x000000ffff0f9224 */ /* 0x000fe200078e0a0f */
[C---:B------:R-:W-:Y:S01]  /*13b0*/  SEL R3, R11.reuse, R3, !P5 ;  /* 0x000000030b037207 */ /* 0x040fe20006800000 */
[----:B----4-:R-:W-:Y:S01]  /*13c0*/  IMAD R6, R6, UR6, RZ ;  /* 0x0000000606067c24 */ /* 0x010fe2000f8e02ff */
[C---:B------:R-:W-:Y:S01]  /*13d0*/  SEL R7, R11.reuse, R7, !P5 ;  /* 0x000000070b077207 */ /* 0x040fe20006800000 */
[----:B------:R-:W-:Y:S01]  /*13e0*/  @!P6 IMAD.MOV R12, RZ, RZ, -R12 ;  /* 0x000000ffff0ce224 */ /* 0x000fe200078e0a0c */
[C---:B------:R-:W-:Y:S01]  /*13f0*/  SEL R8, R11.reuse, R8, !P5 ;  /* 0x000000080b087207 */ /* 0x040fe20006800000 */
[----:B------:R-:W-:Y:S01]  /*1400*/  IMAD R116, R2, UR6, RZ ;  /* 0x0000000602747c24 */ /* 0x000fe2000f8e02ff */
[----:B------:R-:W-:Y:S01]  /*1410*/  SEL R14, R11, R14, !P5 ;  /* 0x0000000e0b0e7207 */ /* 0x000fe20006800000 */
[----:B------:R-:W-:Y:S01]  /*1420*/  IMAD R7, R7, UR6, RZ ;  /* 0x0000000607077c24 */ /* 0x000fe2000f8e02ff */
[----:B------:R-:W-:Y:S01]  /*1430*/  SEL R12, R11, R12, !P5 ;  /* 0x0000000c0b0c7207 */ /* 0x000fe20006800000 */
[----:B------:R-:W-:Y:S01]  /*1440*/  IMAD R115, R3, UR6, RZ ;  /* 0x0000000603737c24 */ /* 0x000fe2000f8e02ff */
[----:B------:R-:W-:Y:S01]  /*1450*/  SEL R11, R11, R15, !P5 ;  /* 0x0000000f0b0b7207 */ /* 0x000fe20006800000 */
[----:B------:R-:W-:Y:S01]  /*1460*/  IMAD R8, R8, UR6, RZ ;  /* 0x0000000608087c24 */ /* 0x000fe2000f8e02ff */
[----:B------:R-:W-:Y:S01]  /*1470*/  LEA R112, P2, R6, UR14, 0x1 ;  /* 0x0000000e06707c11 */ /* 0x000fe2000f8408ff */
[----:B------:R-:W-:Y:S01]  /*1480*/  IMAD R12, R12, UR6, RZ ;  /* 0x000000060c0c7c24 */ /* 0x000fe2000f8e02ff */
[----:B------:R-:W-:Y:S01]  /*1490*/  LEA R110, P3, R7, UR14, 0x1 ;  /* 0x0000000e076e7c11 */ /* 0x000fe2000f8608ff */
[----:B------:R-:W-:Y:S01]  /*14a0*/  IMAD R14, R14, UR6, RZ ;  /* 0x000000060e0e7c24 */ /* 0x000fe2000f8e02ff */
[----:B------:R-:W-:Y:S01]  /*14b0*/  LEA R2, P6, R16, UR12, 0x1 ;  /* 0x0000000c10027c11 */ /* 0x000fe2000f8c08ff */
[----:B------:R-:W-:Y:S01]  /*14c0*/  IMAD R11, R11, UR6, RZ ;  /* 0x000000060b0b7c24 */ /* 0x000fe2000f8e02ff */
[----:B------:R-:W-:Y:S01]  /*14d0*/  LEA R117, P0, R116, UR14, 0x1 ;  /* 0x0000000e74757c11 */ /* 0x000fe2000f8008ff */
[----:B------:R-:W-:Y:S01]  /*14e0*/  IMAD R122, R120, R5, RZ ;  /* 0x00000005787a7224 */ /* 0x000fe200078e02ff */
[----:B------:R-:W-:Y:S01]  /*14f0*/  LEA.HI.X.SX32 R113, R6, UR15, 0x1, P2 ;  /* 0x0000000f06717c11 */ /* 0x000fe200090f0eff */
[-C--:B0-----:R-:W-:Y:S01]  /*1500*/  IMAD R6, R90, R4.reuse, RZ ;  /* 0x000000045a067224 */ /* 0x081fe200078e02ff */
[----:B------:R-:W-:Y:S01]  /*1510*/  LEA.HI.X.SX32 R111, R7, UR15, 0x1, P3 ;  /* 0x0000000f076f7c11 */ /* 0x000fe200098f0eff */
[-C--:B------:R-:W-:Y:S01]  /*1520*/  IMAD R7, R121, R4.reuse, RZ ;  /* 0x0000000479077224 */ /* 0x080fe200078e02ff */
[----:B------:R-:W-:Y:S01]  /*1530*/  LEA.HI.X.SX32 R3, R16, UR13, 0x1, P6 ;  /* 0x0000000d10037c11 */ /* 0x000fe2000b0f0eff */
[-C--:B------:R-:W-:Y:S01]  /*1540*/  IMAD R5, R89, R4.reuse, RZ ;  /* 0x0000000459057224 */ /* 0x080fe200078e02ff */
[----:B------:R-:W-:Y:S01]  /*1550*/  LEA.HI.X.SX32 R116, R116, UR15, 0x1, P0 ;  /* 0x0000000f74747c11 */ /* 0x000fe200080f0eff */
[----:B------:R-:W-:Y:S01]  /*1560*/  USHF.R.S32.HI UR6, URZ, 0x1f, UR4 ;  /* 0x0000001fff067899 */ /* 0x000fe20008011404 */
[-C--:B------:R-:W-:Y:S01]  /*1570*/  IMAD R7, R88, R4.reuse, RZ ;  /* 0x0000000458077224 */ /* 0x080fe200078e02ff */
[----:B------:R-:W-:Y:S01]  /*1580*/  LEA R114, P1, R115, UR14, 0x1 ;  /* 0x0000000e73727c11 */ /* 0x000fe2000f8208ff */
        /* <DEDUP_REMOVED lines=9> */
[----:B------:R-:W-:Y:S01]  /*1620*/  ULEA.HI UR6, UR6, UR4, URZ, 0x5 ;  /* 0x0000000406067291 */ /* 0x000fe2000f8f28ff */
[-C--:B------:R-:W-:Y:S01]  /*1630*/  IMAD R7, R50, R4.reuse, RZ ;  /* 0x0000000432077224 */ /* 0x080fe200078e02ff */
[----:B------:R-:W-:Y:S01]  /*1640*/  LEA.HI.X.SX32 R115, R115, UR15, 0x1, P1 ;  /* 0x0000000f73737c11 */ /* 0x000fe200088f0eff */
        /* <DEDUP_REMOVED lines=9> */
[----:B------:R-:W-:Y:S01]  /*16e0*/  CS2R R24, SRZ ;  /* 0x0000000000187805 */ /* 0x000fe2000001ff00 */
[----:B------:R-:W-:Y:S01]  /*16f0*/  IMAD R4, R40, R4, RZ ;  /* 0x0000000428047224 */ /* 0x000fe200078e02ff */
[----:B------:R-:W-:-:S02]  /*1700*/  CS2R R26, SRZ ;  /* 0x00000000001a7805 */ /* 0x000fc4000001ff00 */
[----:B------:R-:W-:Y:S02]  /*1710*/  CS2R R22, SRZ ;  /* 0x0000000000167805 */ /* 0x000fe4000001ff00 */
[----:B------:R-:W-:Y:S02]  /*1720*/  CS2R R16, SRZ ;  /* 0x0000000000107805 */ /* 0x000fe4000001ff00 */
[----:B------:R-:W-:Y:S02]  /*1730*/  CS2R R18, SRZ ;  /* 0x0000000000127805 */ /* 0x000fe4000001ff00 */
[----:B------:R-:W-:Y:S02]  /*1740*/  CS2R R52, SRZ ;  /* 0x0000000000347805 */ /* 0x000fe4000001ff00 */
[----:B------:R-:W-:Y:S02]  /*1750*/  CS2R R54, SRZ ;  /* 0x0000000000367805 */ /* 0x000fe4000001ff00 */
[C---:B------:R-:W-:Y:S01]  /*1760*/  LOP3.LUT R6, R97.reuse, 0x20, RZ, 0x3c, !PT ;  /* 0x0000002061067812 */ /* 0x040fe200078e3cff */
[----:B------:R-:W-:Y:S01]  /*1770*/  USHF.R.S32.HI UR6, URZ, 0x5, UR6 ;  /* 0x00000005ff067899 */ /* 0x000fe20008011406 */
[----:B------:R-:W-:-:S02]  /*1780*/  LOP3.LUT R5, R97, 0x40, RZ, 0x3c, !PT ;  /* 0x0000004061057812 */ /* 0x000fc400078e3cff */
[----:B------:R-:W-:-:S09]  /*1790*/  LOP3.LUT R4, R97, 0x60, RZ, 0x3c, !PT ;  /* 0x0000006061047812 */ /* 0x000fd200078e3cff */
.L_x_2:
[----:B------:R-:W0:Y:S01]  /*17a0*/  LDC R4, c[0x0][0x3a8] ;  /* 0x0000ea00ff047b82 */ /* 0x000e220000000800 */
[C---:B------:R-:W-:Y:S02]  /*17b0*/  ISETP.GE.AND P0, PT, R121.reuse, UR7, PT ;  /* 0x0000000779007c0c */ /* 0x040fe4000bf06270 */
[----:B------:R-:W-:Y:S02]  /*17c0*/  PRMT R88, RZ, 0x7610, R88 ;  /* 0x00007610ff587816 */ /* 0x000fe40000000058 */
[C---:B------:R-:W-:Y:S02]  /*17d0*/  LOP3.LUT R7, R121.reuse, 0x8, RZ, 0xfc, !PT ;  /* 0x0000000879077812 */ /* 0x040fe400078efcff */
[C---:B------:R-:W-:Y:S01]  /*17e0*/  LOP3.LUT R6, R121.reuse, 0x2, RZ, 0xfc, !PT ;  /* 0x0000000279067812 */ /* 0x040fe200078efcff */
[----:B------:R-:W1:Y:S01]  /*17f0*/  LDC R13, c[0x0][0x3a8] ;  /* 0x0000ea00ff0d7b82 */ /* 0x000e620000000800 */
[----:B------:R-:W-:-:S07]  /*1800*/  LOP3.LUT R9, R121, 0x4, RZ, 0xfc, !PT ;  /* 0x0000000479097812 */ /* 0x000fce00078efcff */
[----:B------:R-:W2:Y:S01]  /*1810*/  LDC R43, c[0x0][0x3a8] ;  /* 0x0000ea00ff2b7b82 */ /* 0x000ea20000000800 */
[C---:B0-----:R-:W-:Y:S01]  /*1820*/  IMAD R4, R121.reuse, R4, RZ ;  /* 0x0000000479047224 */ /* 0x041fe200078e02ff */
[----:B------:R-:W-:-:S06]  /*1830*/  LOP3.LUT R8, R121, 0x6, RZ, 0xfc, !PT ;  /* 0x0000000679087812 */ /* 0x000fcc00078efcff */
[----:B------:R-:W0:Y:S01]  /*1840*/  LDC R95, c[0x0][0x3a8] ;  /* 0x0000ea00ff5f7b82 */ /* 0x000e220000000800 */
[----:B------:R-:W-:-:S05]  /*1850*/  IMAD.WIDE R4, R4, 0x2, R2 ;  /* 0x0000000204047825 */ /* 0x000fca00078e0202 */
[----:B------:R3:W4:Y:S01]  /*1860*/  @!P0 LDG.E.U16 R88, desc[UR8][R4.64] ;  /* 0x0000000804588981 */ /* 0x000722000c1e1500 */
[----:B------:R-:W-:Y:S01]  /*1870*/  ISETP.GE.AND P4, PT, R7, UR7, PT ;  /* 0x0000000707007c0c */ /* 0x000fe2000bf86270 */
[----:B------:R-:W5:Y:S01]  /*1880*/  LDC R101, c[0x0][0x3a8] ;  /* 0x0000ea00ff657b82 */ /* 0x000f620000000800 */
[----:B------:R-:W-:Y:S02]  /*1890*/  ISETP.GE.AND P1, PT, R6, UR7, PT ;  /* 0x0000000706007c0c */ /* 0x000fe4000bf26270 */
[----:B------:R-:W-:Y:S02]  /*18a0*/  ISETP.GE.AND P2, PT, R9, UR7, PT ;  /* 0x0000000709007c0c */ /* 0x000fe4000bf46270 */
[C---:B------:R-:W-:Y:S02]  /*18b0*/  LOP3.LUT R6, R121.reuse, 0xa, RZ, 0xfc, !PT ;  /* 0x0000000a79067812 */ /* 0x040fe400078efcff */
[----:B------:R-:W-:Y:S01]  /*18c0*/  LOP3.LUT R12, R121, 0x6, RZ, 0xfc, !PT ;  /* 0x00000006790c7812 */ /* 0x000fe200078efcff */
[----:B------:R-:W0:Y:S01]  /*18d0*/  LDC R7, c[0x0][0x3a8] ;  /* 0x0000ea00ff077b82 */ /* 0x000e220000000800 */
[----:B------:R-:W-:-:S02]  /*18e0*/  ISETP.GE.AND P0, PT, R6, UR7, PT ;  /* 0x0000000706007c0c */ /* 0x000fc4000bf06270 */
[C---:B------:R-:W-:Y:S01]  /*18f0*/  LOP3.LUT R6, R121.reuse, 0x4, RZ, 0xfc, !PT ;  /* 0x0000000479067812 */ /* 0x040fe200078efcff */
[----:B-1----:R-:W-:Y:S01]  /*1900*/  IMAD R12, R12, R13, RZ ;  /* 0x0000000d0c0c7224 */ /* 0x002fe200078e02ff */
[----:B------:R-:W-:Y:S02]  /*1910*/  ISETP.GE.AND P3, PT, R8, UR7, PT ;  /* 0x0000000708007c0c */ /* 0x000fe4000bf66270 */
[C---:B------:R-:W-:Y:S01]  /*1920*/  LOP3.LUT R42, R121.reuse, 0xa, RZ, 0xfc, !PT ;  /* 0x0000000a792a7812 */ /* 0x040fe200078efcff */
[----:B------:R-:W1:Y:S01]  /*1930*/  LDC R9, c[0x0][0x3a8] ;  /* 0x0000ea00ff097b82 */ /* 0x000e620000000800 */
[C---:B------:R-:W-:Y:S01]  /*1940*/  LOP3.LUT R8, R121.reuse, 0x2, RZ, 0xfc, !PT ;  /* 0x0000000279087812 */ /* 0x040fe200078efcff */
[----:B------:R-:W-:Y:S01]  /*1950*/  IMAD.WIDE R12, R12, 0x2, R2 ;  /* 0x000000020c0c7825 */ /* 0x000fe200078e0202 */
[----:B------:R-:W-:Y:S02]  /*1960*/  PRMT R10, RZ, 0x7610, R10 ;  /* 0x00007610ff0a7816 */ /* 0x000fe4000000000a */
[----:B------:R-:W-:Y:S01]  /*1970*/  PRMT R14, RZ, 0x7610, R14 ;  /* 0x00007610ff0e7816 */ /* 0x000fe2000000000e */
[----:B--2---:R-:W-:Y:S01]  /*1980*/  IMAD R42, R42, R43, RZ ;  /* 0x0000002b2a2a7224 */ /* 0x004fe200078e02ff */
[----:B------:R-:W-:Y:S01]  /*1990*/  PRMT R48, RZ, 0x7610, R48 ;  /* 0x00007610ff307816 */ /* 0x000fe20000000030 */
[----:B------:R-:W2:Y:S01]  /*19a0*/  LDC R100, c[0x0][0x3a8] ;  /* 0x0000ea00ff647b82 */ /* 0x000ea20000000800 */
[----:B0-----:R-:W-:Y:S01]  /*19b0*/  IMAD R6, R6, R7, RZ ;  /* 0x0000000706067224 */ /* 0x001fe200078e02ff */
[----:B------:R-:W4:Y:S06]  /*19c0*/  @!P3 LDG.E.U16 R10, desc[UR8][R12.64] ;  /* 0x000000080c0ab981 */ /* 0x000f2c000c1e1500 */
[----:B------:R-:W0:Y:S01]  /*19d0*/  LDC R7, c[0x0][0x3a8] ;  /* 0x0000ea00ff077b82 */ /* 0x000e220000000800 */
[----:B------:R-:W-:Y:S01]  /*19e0*/  LOP3.LUT R43, R121, 0x10, RZ, 0xfc, !PT ;  /* 0x00000010792b7812 */ /* 0x000fe200078efcff */
[----:B-1----:R-:W-:-:S03]  /*19f0*/  IMAD R8, R8, R9, RZ ;  /* 0x0000000908087224 */ /* 0x002fc600078e02ff */
[----:B------:R-:W-:-:S03]  /*1a00*/  ISETP.GE.AND P3, PT, R43, UR7, PT ;  /* 0x000000072b007c0c */ /* 0x000fc6000bf66270 */
[----:B------:R-:W1:Y:S01]  /*1a10*/  LDC R51, c[0x0][0x3a8] ;  /* 0x0000ea00ff337b82 */ /* 0x000e620000000800 */
[----:B---3--:R-:W-:-:S04]  /*1a20*/  IMAD.WIDE R4, R8, 0x2, R2 ;  /* 0x0000000208047825 */ /* 0x008fc800078e0202 */
[----:B------:R-:W-:Y:S01]  /*1a30*/  IMAD.WIDE R8, R6, 0x2, R2 ;  /* 0x0000000206087825 */ /* 0x000fe200078e0202 */
[C---:B------:R-:W-:Y:S02]  /*1a40*/  LOP3.LUT R6, R121.reuse, 0x8, RZ, 0xfc, !PT ;  /* 0x0000000879067812 */ /* 0x040fe400078efcff */
[----:B------:R-:W3:Y:S01]  /*1a50*/  LDC R43, c[0x0][0x3a8] ;  /* 0x0000ea00ff2b7b82 */ /* 0x000ee20000000800 */
[----:B------:R-:W-:Y:S01]  /*1a60*/  LOP3.LUT R94, R121, 0xc, RZ, 0xfc, !PT ;  /* 0x0000000c795e7812 */ /* 0x000fe200078efcff */
[----:B------:R0:W4:Y:S04]  /*1a70*/  @!P1 LDG.E.U16 R48, desc[UR8][R4.64] ;  /* 0x0000000804309981 */ /* 0x000128000c1e1500 */
[----:B------:R0:W4:Y:S02]  /*1a80*/  @!P2 LDG.E.U16 R14, desc[UR8][R8.64] ;  /* 0x00000008080ea981 */ /* 0x000124000c1e1500 */
[----:B0-----:R-:W-:Y:S01]  /*1a90*/  IMAD R6, R6, R7, RZ ;  /* 0x0000000706067224 */ /* 0x001fe200078e02ff */
[----:B------:R-:W-:-:S02]  /*1aa0*/  PRMT R41, RZ, 0x7610, R41 ;  /* 0x00007610ff297816 */ /* 0x000fc40000000029 */
[----:B------:R-:W-:Y:S01]  /*1ab0*/  PRMT R5, RZ, 0x7610, R5 ;  /* 0x00007610ff057816 */ /* 0x000fe20000000005 */
[----:B------:R-:W-:Y:S01]  /*1ac0*/  IMAD.WIDE R8, R42, 0x2, R2 ;  /* 0x000000022a087825 */ /* 0x000fe200078e0202 */
[----:B------:R-:W-:-:S03]  /*1ad0*/  LOP3.LUT R42, R121, 0xc, RZ, 0xfc, !PT ;  /* 0x0000000c792a7812 */ /* 0x000fc600078efcff */
[----:B------:R-:W-:Y:S01]  /*1ae0*/  IMAD.WIDE R6, R6, 0x2, R2 ;  /* 0x0000000206067825 */ /* 0x000fe200078e0202 */
[----:B------:R-:W-:Y:S01]  /*1af0*/  ISETP.GE.AND P1, PT, R42, UR7, PT ;  /* 0x000000072a007c0c */ /* 0x000fe2000bf26270 */
[----:B------:R-:W4:Y:S01]  /*1b00*/  @!P0 LDG.E.U16 R41, desc[UR8][R8.64] ;  /* 0x0000000808298981 */ /* 0x000f22000c1e1500 */
[C---:B------:R-:W-:Y:S01]  /*1b10*/  LOP3.LUT R42, R121.reuse, 0x12, RZ, 0xfc, !PT ;  /* 0x00000012792a7812 */ /* 0x040fe200078efcff */
[----:B------:R-:W-:Y:S01]  /*1b20*/  IMAD R94, R94, R95, RZ ;  /* 0x0000005f5e5e7224 */ /* 0x000fe200078e02ff */
[C---:B------:R-:W-:Y:S01]  /*1b30*/  LOP3.LUT R50, R121.reuse, 0xe, RZ, 0xfc, !PT ;  /* 0x0000000e79327812 */ /* 0x040fe200078efcff */
[----:B------:R0:W4:Y:S01]  /*1b40*/  @!P4 LDG.E.U16 R5, desc[UR8][R6.64] ;  /* 0x000000080605c981 */ /* 0x000122000c1e1500 */
[----:B------:R-:W-:Y:S02]  /*1b50*/  ISETP.GE.AND P0, PT, R42, UR7, PT ;  /* 0x000000072a007c0c */ /* 0x000fe4000bf06270 */
[----:B------:R-:W-:Y:S02]  /*1b60*/  LOP3.LUT R42, R121, 0xe, RZ, 0xfc, !PT ;  /* 0x0000000e792a7812 */ /* 0x000fe400078efcff */
[----:B------:R-:W-:-:S02]  /*1b70*/  ISETP.GE.AND P2, PT, R50, UR7, PT ;  /* 0x0000000732007c0c */ /* 0x000fc4000bf46270 */
[----:B------:R-:W-:Y:S01]  /*1b80*/  PRMT R13, RZ, 0x7610, R13 ;  /* 0x00007610ff0d7816 */ /* 0x000fe2000000000d */
[----:B0-----:R-:W-:Y:S01]  /*1b90*/  IMAD.WIDE R6, R94, 0x2, R2 ;  /* 0x000000025e067825 */ /* 0x001fe200078e0202 */
[----:B------:R-:W-:-:S03]  /*1ba0*/  LOP3.LUT R94, R121, 0x12, RZ, 0xfc, !PT ;  /* 0x00000012795e7812 */ /* 0x000fc600078efcff */
[----:B---3--:R-:W-:Y:S01]  /*1bb0*/  IMAD R42, R42, R43, RZ ;  /* 0x0000002b2a2a7224 */ /* 0x008fe200078e02ff */
[----:B------:R-:W-:Y:S01]  /*1bc0*/  PRMT R9, RZ, 0x7610, R9 ;  /* 0x00007610ff097816 */ /* 0x000fe20000000009 */
[----:B-----5:R-:W-:Y:S01]  /*1bd0*/  IMAD R94, R94, R101, RZ ;  /* 0x000000655e5e7224 */ /* 0x020fe200078e02ff */
[----:B------:R0:W3:Y:S01]  /*1be0*/  @!P1 LDG.E.U16 R13, desc[UR8][R6.64] ;  /* 0x00000008060d9981 */ /* 0x0000e2000c1e1500 */
[----:B------:R-:W-:-:S05]  /*1bf0*/  IMAD.WIDE R42, R42, 0x2, R2 ;  /* 0x000000022a2a7825 */ /* 0x000fca00078e0202 */
[----:B------:R5:W3:Y:S01]  /*1c00*/  @!P2 LDG.E.U16 R9, desc[UR8][R42.64] ;  /* 0x000000082a09a981 */ /* 0x000ae2000c1e1500 */
[----:B0-----:R-:W-:Y:S01]  /*1c10*/  IMAD.WIDE R6, R94, 0x2, R2 ;  /* 0x000000025e067825 */ /* 0x001fe200078e0202 */
[----:B------:R-:W-:-:S04]  /*1c20*/  LOP3.LUT R94, R121, 0x18, RZ, 0xfc, !PT ;  /* 0x00000018795e7812 */ /* 0x000fc800078efcff */
[----:B------:R-:W-:Y:S02]  /*1c30*/  ISETP.GE.AND P2, PT, R94, UR7, PT ;  /* 0x000000075e007c0c */ /* 0x000fe4000bf46270 */
[----:B------:R-:W0:Y:S01]  /*1c40*/  LDC R94, c[0x0][0x3a8] ;  /* 0x0000ea00ff5e7b82 */ /* 0x000e220000000800 */
[----:B------:R-:W-:-:S04]  /*1c50*/  LOP3.LUT R93, R121, 0x14, RZ, 0xfc, !PT ;  /* 0x00000014795d7812 */ /* 0x000fc800078efcff */
[----:B------:R-:W-:Y:S02]  /*1c60*/  ISETP.GE.AND P4, PT, R93, UR7, PT ;  /* 0x000000075d007c0c */ /* 0x000fe4000bf86270 */
[----:B------:R-:W-:Y:S02]  /*1c70*/  LOP3.LUT R93, R121, 0x16, RZ, 0xfc, !PT ;  /* 0x00000016795d7812 */ /* 0x000fe400078efcff */
[----:B------:R-:W-:Y:S02]  /*1c80*/  PRMT R40, RZ, 0x7610, R40 ;  /* 0x00007610ff287816 */ /* 0x000fe40000000028 */
[----:B------:R-:W-:Y:S02]  /*1c90*/  ISETP.GE.AND P1, PT, R93, UR7, PT ;  /* 0x000000075d007c0c */ /* 0x000fe4000bf26270 */
[----:B------:R-:W-:Y:S02]  /*1ca0*/  LOP3.LUT R93, R121, 0x1a, RZ, 0xfc, !PT ;  /* 0x0000001a795d7812 */ /* 0x000fe400078efcff */
[----:B------:R-:W3:Y:S02]  /*1cb0*/  @!P0 LDG.E.U16 R40, desc[UR8][R6.64] ;  /* 0x0000000806288981 */ /* 0x000ee4000c1e1500 */
[----:B------:R-:W-:-:S02]  /*1cc0*/  ISETP.GE.AND P0, PT, R93, UR7, PT ;  /* 0x000000075d007c0c */ /* 0x000fc4000bf06270 */
[----:B------:R-:W-:-:S05]  /*1cd0*/  LOP3.LUT R93, R121, 0x18, RZ, 0xfc, !PT ;  /* 0x00000018795d7812 */ /* 0x000fca00078efcff */
[----:B0-----:R-:W-:Y:S02]  /*1ce0*/  IMAD R93, R93, R94, RZ ;  /* 0x0000005e5d5d7224 */ /* 0x001fe400078e02ff */
[----:B------:R-:W0:Y:S01]  /*1cf0*/  LDC R94, c[0x0][0x3a8] ;  /* 0x0000ea00ff5e7b82 */ /* 0x000e220000000800 */
[----:B------:R-:W-:Y:S02]  /*1d00*/  LOP3.LUT R95, R121, 0x14, RZ, 0xfc, !PT ;  /* 0x00000014795f7812 */ /* 0x000fe400078efcff */
[----:B------:R-:W-:-:S03]  /*1d10*/  PRMT R12, RZ, 0x7610, R12 ;  /* 0x00007610ff0c7816 */ /* 0x000fc6000000000c */
[----:B--2---:R-:W-:Y:S02]  /*1d20*/  IMAD R95, R95, R100, RZ ;  /* 0x000000645f5f7224 */ /* 0x004fe400078e02ff */
[----:B------:R-:W2:Y:S02]  /*1d30*/  LDC R100, c[0x0][0x3a8] ;  /* 0x0000ea00ff647b82 */ /* 0x000ea40000000800 */
[----:B-----5:R-:W-:-:S05]  /*1d40*/  IMAD.WIDE R42, R95, 0x2, R2 ;  /* 0x000000025f2a7825 */ /* 0x020fca00078e0202 */
[----:B------:R5:W3:Y:S02]  /*1d50*/  @!P4 LDG.E.U16 R12, desc[UR8][R42.64] ;  /* 0x000000082a0cc981 */ /* 0x000ae4000c1e1500 */
[----:B-----5:R-:W-:Y:S01]  /*1d60*/  IMAD.WIDE R42, R93, 0x2, R2 ;  /* 0x000000025d2a7825 */ /* 0x020fe200078e0202 */
[----:B------:R-:W-:-:S05]  /*1d70*/  LOP3.LUT R93, R121, 0x1a, RZ, 0xfc, !PT ;  /* 0x0000001a795d7812 */ /* 0x000fca00078efcff */
[----:B0-----:R-:W-:Y:S02]  /*1d80*/  IMAD R93, R93, R94, RZ ;  /* 0x0000005e5d5d7224 */ /* 0x001fe400078e02ff */
[----:B------:R-:W0:Y:S01]  /*1d90*/  LDC R94, c[0x0][0x3a8] ;  /* 0x0000ea00ff5e7b82 */ /* 0x000e220000000800 */
[----:B------:R-:W-:Y:S02]  /*1da0*/  LOP3.LUT R95, R121, 0x16, RZ, 0xfc, !PT ;  /* 0x00000016795f7812 */ /* 0x000fe400078efcff */
[----:B------:R-:W-:-:S03]  /*1db0*/  PRMT R8, RZ, 0x7610, R8 ;  /* 0x00007610ff087816 */ /* 0x000fc60000000008 */
[----:B--2---:R-:W-:-:S04]  /*1dc0*/  IMAD R95, R95, R100, RZ ;  /* 0x000000645f5f7224 */ /* 0x004fc800078e02ff */
[----:B------:R-:W-:-:S05]  /*1dd0*/  IMAD.WIDE R6, R95, 0x2, R2 ;  /* 0x000000025f067825 */ /* 0x000fca00078e0202 */
[----:B------:R2:W5:Y:S02]  /*1de0*/  @!P1 LDG.E.U16 R8, desc[UR8][R6.64] ;  /* 0x0000000806089981 */ /* 0x000564000c1e1500 */
[----:B--2---:R-:W-:Y:S01]  /*1df0*/  IMAD.WIDE R6, R93, 0x2, R2 ;  /* 0x000000025d067825 */ /* 0x004fe200078e0202 */
[----:B------:R-:W-:-:S05]  /*1e00*/  LOP3.LUT R93, R121, 0x1c, RZ, 0xfc, !PT ;  /* 0x0000001c795d7812 */ /* 0x000fca00078efcff */
[----:B0-----:R-:W-:Y:S02]  /*1e10*/  IMAD R93, R93, R94, RZ ;  /* 0x0000005e5d5d7224 */ /* 0x001fe400078e02ff */
[----:B------:R-:W0:Y:S01]  /*1e20*/  LDC R94, c[0x0][0x3a8] ;  /* 0x0000ea00ff5e7b82 */ /* 0x000e220000000800 */
[----:B------:R-:W-:Y:S02]  /*1e30*/  LOP3.LUT R95, R121, 0x1c, RZ, 0xfc, !PT ;  /* 0x0000001c795f7812 */ /* 0x000fe400078efcff */
[----:B------:R-:W-:Y:S02]  /*1e40*/  PRMT R15, RZ, 0x7610, R15 ;  /* 0x00007610ff0f7816 */ /* 0x000fe4000000000f */
[----:B------:R-:W-:Y:S02]  /*1e50*/  ISETP.GE.AND P1, PT, R95, UR7, PT ;  /* 0x000000075f007c0c */ /* 0x000fe4000bf26270 */
[C---:B------:R-:W-:Y:S02]  /*1e60*/  LOP3.LUT R95, R121.reuse, 0x1e, RZ, 0xfc, !PT ;  /* 0x0000001e795f7812 */ /* 0x040fe400078efcff */
[----:B------:R2:W3:Y:S01]  /*1e70*/  @!P0 LDG.E.U16 R15, desc[UR8][R6.64] ;  /* 0x00000008060f8981 */ /* 0x0004e2000c1e1500 */
[----:B------:R-:W-:-:S02]  /*1e80*/  LOP3.LUT R50, R121, 0x10, RZ, 0xfc, !PT ;  /* 0x0000001079327812 */ /* 0x000fc400078efcff */
[----:B------:R-:W-:Y:S02]  /*1e90*/  ISETP.GE.AND P0, PT, R95, UR7, PT ;  /* 0x000000075f007c0c */ /* 0x000fe4000bf06270 */
[----:B------:R-:W-:Y:S02]  /*1ea0*/  PRMT R11, RZ, 0x7610, R11 ;  /* 0x00007610ff0b7816 */ /* 0x000fe4000000000b */
[----:B------:R-:W-:Y:S01]  /*1eb0*/  PRMT R49, RZ, 0x7610, R49 ;  /* 0x00007610ff317816 */ /* 0x000fe20000000031 */
[----:B--2---:R-:W-:Y:S01]  /*1ec0*/  IMAD.WIDE R6, R93, 0x2, R2 ;  /* 0x000000025d067825 */ /* 0x004fe200078e0202 */
[----:B------:R-:W-:Y:S02]  /*1ed0*/  LOP3.LUT R93, R121, 0x1e, RZ, 0xfc, !PT ;  /* 0x0000001e795d7812 */ /* 0x000fe400078efcff */
[----:B------:R-:W-:Y:S01]  /*1ee0*/  PRMT R4, RZ, 0x7610, R4 ;  /* 0x00007610ff047816 */ /* 0x000fe20000000004 */
[----:B-1----:R-:W-:Y:S01]  /*1ef0*/  IMAD R50, R50, R51, RZ ;  /* 0x0000003332327224 */ /* 0x002fe200078e02ff */
[----:B------:R1:W2:Y:S01]  /*1f00*/  @!P1 LDG.E.U16 R11, desc[UR8][R6.64] ;  /* 0x00000008060b9981 */ /* 0x0002a2000c1e1500 */
[----:B0-----:R-:W-:-:S02]  /*1f10*/  IMAD R93, R93, R94, RZ ;  /* 0x0000005e5d5d7224 */ /* 0x001fc400078e02ff */
[----:B------:R-:W-:Y:S01]  /*1f20*/  IMAD.WIDE R50, R50, 0x2, R2 ;  /* 0x0000000232327825 */ /* 0x000fe200078e0202 */
[----:B------:R0:W2:Y:S04]  /*1f30*/  @!P2 LDG.E.U16 R49, desc[UR8][R42.64] ;  /* 0x000000082a31a981 */ /* 0x0000a8000c1e1500 */
[----:B------:R-:W3:Y:S01]  /*1f40*/  @!P3 LDG.E.U16 R4, desc[UR8][R50.64] ;  /* 0x000000083204b981 */ /* 0x000ee2000c1e1500 */
[----:B-1----:R-:W-:Y:S01]  /*1f50*/  PRMT R7, RZ, 0x7610, R7 ;  /* 0x00007610ff077816 */ /* 0x002fe20000000007 */
[----:B0-----:R-:W-:-:S05]  /*1f60*/  IMAD.WIDE R42, R93, 0x2, R2 ;  /* 0x000000025d2a7825 */ /* 0x001fca00078e0202 */
[----:B------:R0:W5:Y:S01]  /*1f70*/  @!P0 LDG.E.U16 R7, desc[UR8][R42.64] ;  /* 0x000000082a078981 */ /* 0x000162000c1e1500 */
[----:B------:R-:W-:Y:S01]  /*1f80*/  BAR.SYNC.DEFER_BLOCKING 0x0 ;  /* 0x0000000000007b1d */ /* 0x000fe20000010000 */
[-C--:B------:R-:W-:Y:S02]  /*1f90*/  LOP3.LUT R99, R99, R98.reuse, RZ, 0x3c, !PT ;  /* 0x0000006263637212 */ /* 0x080fe400078e3cff */
[----:B------:R-:W-:Y:S02]  /*1fa0*/  ISETP.GE.AND P1, PT, R120, UR7, PT ;  /* 0x0000000778007c0c */ /* 0x000fe4000bf26270 */
[----:B------:R-:W-:-:S04]  /*1fb0*/  LOP3.LUT R98, R99, R98, RZ, 0x3c, !PT ;  /* 0x0000006263627212 */ /* 0x000fc800078e3cff */
[----:B------:R-:W-:Y:S02]  /*1fc0*/  LOP3.LUT R99, R99, R98, RZ, 0x3c, !PT ;  /* 0x0000006263637212 */ /* 0x000fe400078e3cff */
[----:B------:R-:W-:Y:S01]  /*1fd0*/  PRMT R6, RZ, 0x7610, R6 ;  /* 0x00007610ff067816 */ /* 0x000fe20000000006 */
[C---:B0-----:R-:W-:Y:S01]  /*1fe0*/  IMAD.WIDE R42, R122.reuse, 0x2, R98 ;  /* 0x000000027a2a7825 */ /* 0x041fe200078e0262 */
[----:B------:R-:W-:Y:S02]  /*1ff0*/  PRMT R50, RZ, 0x7610, R50 ;  /* 0x00007610ff327816 */ /* 0x000fe40000000032 */
[----:B------:R-:W-:Y:S02]  /*2000*/  PRMT R51, RZ, 0x7610, R51 ;  /* 0x00007610ff337816 */ /* 0x000fe40000000033 */
[----:B------:R0:W5:Y:S02]  /*2010*/  @!P1 LDG.E.U16 R6, desc[UR8][R42.64] ;  /* 0x000000082a069981 */ /* 0x000164000c1e1500 */
[----:B0-----:R-:W-:-:S05]  /*2020*/  IMAD.WIDE R42, R122, 0x2, R104 ;  /* 0x000000027a2a7825 */ /* 0x001fca00078e0268 */
[----:B------:R0:W5:Y:S01]  /*2030*/  @!P1 LDG.E.U16 R50, desc[UR8][R42.64] ;  /* 0x000000082a329981 */ /* 0x000162000c1e1500 */
[----:B------:R-:W-:Y:S01]  /*2040*/  PRMT R89, RZ, 0x7610, R89 ;  /* 0x00007610ff597816 */ /* 0x000fe20000000059 */
[----:B0-----:R-:W-:-:S05]  /*2050*/  IMAD.WIDE R42, R122, 0x2, R106 ;  /* 0x000000027a2a7825 */ /* 0x001fca00078e026a */
[----:B------:R0:W5:Y:S01]  /*2060*/  @!P1 LDG.E.U16 R51, desc[UR8][R42.64] ;  /* 0x000000082a339981 */ /* 0x000162000c1e1500 */
[----:B------:R-:W-:Y:S01]  /*2070*/  PRMT R90, RZ, 0x7610, R90 ;  /* 0x00007610ff5a7816 */ /* 0x000fe2000000005a */
[----:B0-----:R-:W-:-:S05]  /*2080*/  IMAD.WIDE R42, R122, 0x2, R108 ;  /* 0x000000027a2a7825 */ /* 0x001fca00078e026c */
[----:B------:R0:W5:Y:S01]  /*2090*/  @!P1 LDG.E.U16 R89, desc[UR8][R42.64] ;  /* 0x000000082a599981 */ /* 0x000162000c1e1500 */
[----:B------:R-:W-:Y:S02]  /*20a0*/  PRMT R91, RZ, 0x7610, R91 ;  /* 0x00007610ff5b7816 */ /* 0x000fe4000000005b */
[----:B------:R-:W-:Y:S01]  /*20b0*/  LOP3.LUT R117, R117, R116, RZ, 0x3c, !PT ;  /* 0x0000007475757212 */ /* 0x000fe200078e3cff */
[----:B0-----:R-:W-:-:S03]  /*20c0*/  IMAD.WIDE R42, R122, 0x2, R110 ;  /* 0x000000027a2a7825 */ /* 0x001fc600078e026e */
[C---:B------:R-:W-:Y:S02]  /*20d0*/  LOP3.LUT R116, R117.reuse, R116, RZ, 0x3c, !PT ;  /* 0x0000007475747212 */ /* 0x040fe400078e3cff */
[----:B------:R0:W5:Y:S01]  /*20e0*/  @!P1 LDG.E.U16 R90, desc[UR8][R42.64] ;  /* 0x000000082a5a9981 */ /* 0x000162000c1e1500 */
[----:B------:R-:W-:Y:S02]  /*20f0*/  PRMT R92, RZ, 0x7610, R92 ;  /* 0x00007610ff5c7816 */ /* 0x000fe4000000005c */
[----:B------:R-:W-:Y:S01]  /*2100*/  LOP3.LUT R117, R117, R116, RZ, 0x3c, !PT ;  /* 0x0000007475757212 */ /* 0x000fe200078e3cff */
[----:B0-----:R-:W-:-:S05]  /*2110*/  IMAD.WIDE R42, R122, 0x2, R112 ;  /* 0x000000027a2a7825 */ /* 0x001fca00078e0270 */
[----:B------:R0:W5:Y:S04]  /*2120*/  @!P1 LDG.E.U16 R91, desc[UR8][R42.64] ;  /* 0x000000082a5b9981 */ /* 0x000168000c1e1500 */
[----:B----4-:R1:W-:Y:S01]  /*2130*/  STS.U16 [R97+UR5], R88 ;  /* 0x0000005861007988 */ /* 0x0103e20008000405 */
[----:B0-----:R-:W-:Y:S01]  /*2140*/  IMAD.WIDE R42, R122, 0x2, R114 ;  /* 0x000000027a2a7825 */ /* 0x001fe200078e0272 */
[----:B-1----:R-:W-:-:S04]  /*2150*/  PRMT R88, RZ, 0x7610, R88 ;  /* 0x00007610ff587816 */ /* 0x002fc80000000058 */
[----:B------:R0:W4:Y:S02]  /*2160*/  @!P1 LDG.E.U16 R92, desc[UR8][R42.64] ;  /* 0x000000082a5c9981 */ /* 0x000124000c1e1500 */
[----:B0-----:R-:W-:-:S05]  /*2170*/  IMAD.WIDE R42, R122, 0x2, R116 ;  /* 0x000000027a2a7825 */ /* 0x001fca00078e0274 */
[----:B------:R-:W4:Y:S01]  /*2180*/  @!P1 LDG.E.U16 R88, desc[UR8][R42.64] ;  /* 0x000000082a589981 */ /* 0x000f22000c1e1500 */
[C---:B------:R-:W-:Y:S02]  /*2190*/  LOP3.LUT R93, R97.reuse, 0x20, RZ, 0x3c, !PT ;  /* 0x00000020615d7812 */ /* 0x040fe400078e3cff */
[C---:B------:R-:W-:Y:S01]  /*21a0*/  LOP3.LUT R94, R97.reuse, 0x40, RZ, 0x3c, !PT ;  /* 0x00000040615e7812 */ /* 0x040fe200078e3cff */
[----:B------:R-:W-:Y:S04]  /*21b0*/  STS.U16 [R97+UR5+0x1000], R5 ;  /* 0x0010000561007988 */ /* 0x000fe80008000405 */
[----:B--2---:R-:W-:Y:S04]  /*21c0*/  STS.U16 [R97+UR5+0x3000], R49 ;  /* 0x0030003161007988 */ /* 0x004fe80008000405 */
[----:B---3--:R-:W-:Y:S04]  /*21d0*/  STS.U16 [R97+UR5+0x2000], R4 ;  /* 0x0020000461007988 */ /* 0x008fe80008000405 */
[----:B------:R-:W-:Y:S04]  /*21e0*/  STS.U16 [R93+UR5+0x400], R48 ;  /* 0x000400305d007988 */ /* 0x000fe80008000405 */
[----:B------:R-:W-:Y:S04]  /*21f0*/  STS.U16 [R93+UR5+0x1400], R41 ;  /* 0x001400295d007988 */ /* 0x000fe80008000405 */
[----:B------:R-:W-:Y:S04]  /*2200*/  STS.U16 [R93+UR5+0x2400], R40 ;  /* 0x002400285d007988 */ /* 0x000fe80008000405 */
[----:B------:R0:W-:Y:S04]  /*2210*/  STS.U16 [R93+UR5+0x3400], R15 ;  /* 0x0034000f5d007988 */ /* 0x0001e80008000405 */
[----:B------:R-:W-:Y:S04]  /*2220*/  STS.U16 [R94+UR5+0x800], R14 ;  /* 0x0008000e5e007988 */ /* 0x000fe80008000405 */
[----:B------:R-:W-:Y:S01]  /*2230*/  STS.U16 [R94+UR5+0x1800], R13 ;  /* 0x0018000d5e007988 */ /* 0x000fe20008000405 */
[----:B0-----:R-:W-:-:S03]  /*2240*/  LOP3.LUT R93, R97, 0x60, RZ, 0x3c, !PT ;  /* 0x00000060615d7812 */ /* 0x001fc600078e3cff */
[----:B------:R-:W-:Y:S04]  /*2250*/  STS.U16 [R94+UR5+0x2800], R12 ;  /* 0x0028000c5e007988 */ /* 0x000fe80008000405 */
[----:B------:R-:W-:Y:S04]  /*2260*/  STS.U16 [R94+UR5+0x3800], R11 ;  /* 0x0038000b5e007988 */ /* 0x000fe80008000405 */
[----:B------:R-:W-:Y:S04]  /*2270*/  STS.U16 [R93+UR5+0xc00], R10 ;  /* 0x000c000a5d007988 */ /* 0x000fe80008000405 */
[----:B------:R-:W-:Y:S04]  /*2280*/  STS.U16 [R93+UR5+0x1c00], R9 ;  /* 0x001c00095d007988 */ /* 0x000fe80008000405 */
[----:B-----5:R-:W-:Y:S04]  /*2290*/  STS.U16 [R93+UR5+0x2c00], R8 ;  /* 0x002c00085d007988 */ /* 0x020fe80008000405 */
[----:B------:R-:W-:Y:S04]  /*22a0*/  STS.U16 [R93+UR5+0x3c00], R7 ;  /* 0x003c00075d007988 */ /* 0x000fe80008000405 */
[----:B------:R-:W-:Y:S04]  /*22b0*/  STS.U16 [R96+UR5+0x4000], R6 ;  /* 0x0040000660007988 */ /* 0x000fe80008000405 */
[----:B------:R-:W-:Y:S04]  /*22c0*/  STS.U16 [R96+UR5+0x4400], R50 ;  /* 0x0044003260007988 */ /* 0x000fe80008000405 */
[----:B------:R-:W-:Y:S04]  /*22d0*/  STS.U16 [R96+UR5+0x4800], R51 ;  /* 0x0048003360007988 */ /* 0x000fe80008000405 */
[----:B------:R-:W-:Y:S04]  /*22e0*/  STS.U16 [R96+UR5+0x4c00], R89 ;  /* 0x004c005960007988 */ /* 0x000fe80008000405 */
[----:B------:R-:W-:Y:S04]  /*22f0*/  STS.U16 [R96+UR5+0x5000], R90 ;  /* 0x0050005a60007988 */ /* 0x000fe80008000405 */
[----:B------:R-:W-:Y:S04]  /*2300*/  STS.U16 [R96+UR5+0x5400], R91 ;  /* 0x0054005b60007988 */ /* 0x000fe80008000405 */
[----:B----4-:R-:W-:Y:S04]  /*2310*/  STS.U16 [R96+UR5+0x5800], R92 ;  /* 0x0058005c60007988 */ /* 0x010fe80008000405 */
[----:B------:R-:W-:Y:S01]  /*2320*/  STS.U16 [R96+UR5+0x5c00], R88 ;  /* 0x005c005860007988 */ /* 0x000fe20008000405 */
[----:B------:R-:W-:Y:S06]  /*2330*/  BAR.SYNC.DEFER_BLOCKING 0x0 ;  /* 0x0000000000007b1d */ /* 0x000fec0000010000 */
[----:B------:R-:W-:Y:S04]  /*2340*/  LDSM.16.MT88.4 R88, [R0] ;  /* 0x000000000058783b */ /* 0x000fe80000004200 */
[----:B------:R-:W0:Y:S04]  /*2350*/  LDSM.16.M88.4 R4, [R119+0x4000] ;  /* 0x004000007704783b */ /* 0x000e280000000200 */
[----:B------:R-:W1:Y:S04]  /*2360*/  LDSM.16.M88.4 R8, [R119+0x4800] ;  /* 0x004800007708783b */ /* 0x000e680000000200 */
[----:B------:R-:W2:Y:S04]  /*2370*/  LDSM.16.M88.4 R12, [R119+0x5000] ;  /* 0x00500000770c783b */ /* 0x000ea80000000200 */
[----:B------:R-:W3:Y:S04]  /*2380*/  LDSM.16.M88.4 R40, [R119+0x5800] ;  /* 0x005800007728783b */ /* 0x000ee80000000200 */
[----:B------:R-:W4:Y:S04]  /*2390*/  LDSM.16.MT88.4 R48, [R0+0x80] ;  /* 0x000080000030783b */ /* 0x000f280000004200 */
[----:B------:R-:W-:Y:S04]  /*23a0*/  LDSM.16.MT88.4 R100, [R0+0x2000] ;  /* 0x002000000064783b */ /* 0x000fe80000004200 */
[----:B------:R-:W-:Y:S01]  /*23b0*/  LDSM.16.MT88.4 R92, [R0+0x2080] ;  /* 0x00208000005c783b */ /* 0x000fe20000004200 */
[C---:B0-----:R-:W-:Y:S08]  /*23c0*/  HMMA.16816.F32.BF16 R36, R88.reuse, R4, R36 ;  /* 0x000000045824723c */ /* 0x041ff00000041824 */
[C---:B-1----:R-:W-:Y:S08]  /*23d0*/  HMMA.16816.F32.BF16 R32, R88.reuse, R8, R32 ;  /* 0x000000085820723c */ /* 0x042ff00000041820 */
[C---:B--2---:R-:W-:Y:S08]  /*23e0*/  HMMA.16816.F32.BF16 R28, R88.reuse, R12, R28 ;  /* 0x0000000c581c723c */ /* 0x044ff0000004181c */
[----:B---3--:R-:W-:Y:S01]  /*23f0*/  HMMA.16816.F32.BF16 R24, R88, R40, R24 ;  /* 0x000000285818723c */ /* 0x008fe20000041818 */
[----:B------:R-:W0:Y:S07]  /*2400*/  LDSM.16.MT88.4 R88, [R0+0x100] ;  /* 0x000100000058783b */ /* 0x000e2e0000004200 */
[C---:B----4-:R-:W-:Y:S08]  /*2410*/  HMMA.16816.F32.BF16 R20, R48.reuse, R4, R20 ;  /* 0x000000043014723c */ /* 0x050ff00000041814 */
[C---:B------:R-:W-:Y:S08]  /*2420*/  HMMA.16816.F32.BF16 R16, R48.reuse, R8, R16 ;  /* 0x000000083010723c */ /* 0x040ff00000041810 */
[C---:B------:R-:W-:Y:S08]  /*2430*/  HMMA.16816.F32.BF16 R84, R48.reuse, R12, R84 ;  /* 0x0000000c3054723c */ /* 0x040ff00000041854 */
[----:B------:R-:W-:Y:S01]  /*2440*/  HMMA.16816.F32.BF16 R80, R48, R40, R80 ;  /* 0x000000283050723c */ /* 0x000fe20000041850 */
[----:B------:R-:W1:Y:S07]  /*2450*/  LDSM.16.MT88.4 R48, [R0+0x180] ;  /* 0x000180000030783b */ /* 0x000e6e0000004200 */
[C---:B0-----:R-:W-:Y:S08]  /*2460*/  HMMA.16816.F32.BF16 R76, R88.reuse, R4, R76 ;  /* 0x00000004584c723c */ /* 0x041ff0000004184c */
[C---:B------:R-:W-:Y:S08]  /*2470*/  HMMA.16816.F32.BF16 R72, R88.reuse, R8, R72 ;  /* 0x000000085848723c */ /* 0x040ff00000041848 */
[C---:B------:R-:W-:Y:S08]  /*2480*/  HMMA.16816.F32.BF16 R68, R88.reuse, R12, R68 ;  /* 0x0000000c5844723c */ /* 0x040ff00000041844 */
[----:B------:R-:W-:Y:S01]  /*2490*/  HMMA.16816.F32.BF16 R64, R88, R40, R64 ;  /* 0x000000285840723c */ /* 0x000fe20000041840 */
[----:B------:R-:W0:Y:S07]  /*24a0*/  LDSM.16.MT88.4 R88, [R0+0x2100] ;  /* 0x002100000058783b */ /* 0x000e2e0000004200 */
[C---:B-1----:R-:W-:Y:S08]  /*24b0*/  HMMA.16816.F32.BF16 R60, R48.reuse, R4, R60 ;  /* 0x00000004303c723c */ /* 0x042ff0000004183c */
[C---:B------:R-:W-:Y:S01]  /*24c0*/  HMMA.16816.F32.BF16 R56, R48.reuse, R8, R56 ;  /* 0x000000083038723c */ /* 0x040fe20000041838 */
[----:B------:R-:W1:Y:S07]  /*24d0*/  LDC R9, c[0x0][0x3a8] ;  /* 0x0000ea00ff097b82 */ /* 0x000e6e0000000800 */
[C---:B------:R-:W-:Y:S08]  /*24e0*/  HMMA.16816.F32.BF16 R52, R48.reuse, R12, R52 ;  /* 0x0000000c3034723c */ /* 0x040ff00000041834 */
[----:B------:R-:W-:Y:S01]  /*24f0*/  HMMA.16816.F32.BF16 R44, R48, R40, R44 ;  /* 0x00000028302c723c */ /* 0x000fe2000004182c */
[----:B------:R-:W2:Y:S01]  /*2500*/  LDSM.16.MT88.4 R48, [R0+0x2180] ;  /* 0x002180000030783b */ /* 0x000ea20000004200 */
[----:B------:R-:W-:-:S06]  /*2510*/  UIADD3 UR6, UPT, UPT, UR6, -0x1, URZ ;  /* 0xffffffff06067890 */ /* 0x000fcc000fffe0ff */
[----:B------:R-:W-:Y:S01]  /*2520*/  HMMA.16816.F32.BF16 R36, R100, R6, R36 ;  /* 0x000000066424723c */ /* 0x000fe20000041824 */
[----:B------:R-:W-:-:S07]  /*2530*/  UISETP.NE.U32.AND UP0, UPT, UR6, URZ, UPT ;  /* 0x000000ff0600728c */ /* 0x000fce000bf05070 */
[C---:B------:R-:W-:Y:S08]  /*2540*/  HMMA.16816.F32.BF16 R32, R100.reuse, R10, R32 ;  /* 0x0000000a6420723c */ /* 0x040ff00000041820 */
[C---:B------:R-:W-:Y:S08]  /*2550*/  HMMA.16816.F32.BF16 R28, R100.reuse, R14, R28 ;  /* 0x0000000e641c723c */ /* 0x040ff0000004181c */
[----:B------:R-:W-:Y:S08]  /*2560*/  HMMA.16816.F32.BF16 R24, R100, R42, R24 ;  /* 0x0000002a6418723c */ /* 0x000ff00000041818 */
[C---:B------:R-:W-:Y:S08]  /*2570*/  HMMA.16816.F32.BF16 R20, R92.reuse, R6, R20 ;  /* 0x000000065c14723c */ /* 0x040ff00000041814 */
[C---:B------:R-:W-:Y:S08]  /*2580*/  HMMA.16816.F32.BF16 R16, R92.reuse, R10, R16 ;  /* 0x0000000a5c10723c */ /* 0x040ff00000041810 */
[C---:B------:R-:W-:Y:S08]  /*2590*/  HMMA.16816.F32.BF16 R84, R92.reuse, R14, R84 ;  /* 0x0000000e5c54723c */ /* 0x040ff00000041854 */
[----:B------:R-:W-:Y:S08]  /*25a0*/  HMMA.16816.F32.BF16 R80, R92, R42, R80 ;  /* 0x0000002a5c50723c */ /* 0x000ff00000041850 */
[C---:B0-----:R-:W-:Y:S08]  /*25b0*/  HMMA.16816.F32.BF16 R76, R88.reuse, R6, R76 ;  /* 0x00000006584c723c */ /* 0x041ff0000004184c */
[C---:B------:R-:W-:Y:S08]  /*25c0*/  HMMA.16816.F32.BF16 R72, R88.reuse, R10, R72 ;  /* 0x0000000a5848723c */ /* 0x040ff00000041848 */
[C---:B------:R-:W-:Y:S08]  /*25d0*/  HMMA.16816.F32.BF16 R68, R88.reuse, R14, R68 ;  /* 0x0000000e5844723c */ /* 0x040ff00000041844 */
[----:B------:R-:W-:Y:S08]  /*25e0*/  HMMA.16816.F32.BF16 R64, R88, R42, R64 ;  /* 0x0000002a5840723c */ /* 0x000ff00000041840 */
[C---:B--2---:R-:W-:Y:S08]  /*25f0*/  HMMA.16816.F32.BF16 R60, R48.reuse, R6, R60 ;  /* 0x00000006303c723c */ /* 0x044ff0000004183c */
[C---:B------:R-:W-:Y:S08]  /*2600*/  HMMA.16816.F32.BF16 R56, R48.reuse, R10, R56 ;  /* 0x0000000a3038723c */ /* 0x040ff00000041838 */
[C---:B------:R-:W-:Y:S08]  /*2610*/  HMMA.16816.F32.BF16 R52, R48.reuse, R14, R52 ;  /* 0x0000000e3034723c */ /* 0x040ff00000041834 */
[----:B------:R-:W-:Y:S01]  /*2620*/  HMMA.16816.F32.BF16 R44, R48, R42, R44 ;  /* 0x0000002a302c723c */ /* 0x000fe2000004182c */
[----:B------:R-:W-:-:S04]  /*2630*/  IMAD.WIDE R4, R123, 0x2, R116 ;  /* 0x000000027b047825 */ /* 0x000fc800078e0274 */
[----:B------:R-:W-:Y:S02]  /*2640*/  IMAD.MOV.U32 R117, RZ, RZ, R4 ;  /* 0x000000ffff757224 */ /* 0x000fe400078e0004 */
[----:B------:R-:W-:Y:S02]  /*2650*/  IMAD.MOV.U32 R116, RZ, RZ, R5 ;  /* 0x000000ffff747224 */ /* 0x000fe400078e0005 */
[----:B-1----:R-:W-:Y:S02]  /*2660*/  IMAD.SHL.U32 R9, R9, 0x20, RZ ;  /* 0x0000002009097824 */ /* 0x002fe400078e00ff */
[----:B------:R-:W-:Y:S01]  /*2670*/  IMAD.WIDE R4, R123, 0x2, R98 ;  /* 0x000000027b047825 */ /* 0x000fe200078e0262 */
[----:B------:R-:W-:-:S03]  /*2680*/  UIADD3 UR7, UPT, UPT, UR7, -0x20, URZ ;  /* 0xffffffe007077890 */ /* 0x000fc6000fffe0ff */
[----:B------:R-:W-:-:S04]  /*2690*/  IMAD.WIDE R114, R123, 0x2, R114 ;  /* 0x000000027b727825 */ /* 0x000fc800078e0272 */
[----:B------:R-:W-:-:S04]  /*26a0*/  IMAD.WIDE R112, R123, 0x2, R112 ;  /* 0x000000027b707825 */ /* 0x000fc800078e0270 */
[----:B------:R-:W-:-:S04]  /*26b0*/  IMAD.WIDE R110, R123, 0x2, R110 ;  /* 0x000000027b6e7825 */ /* 0x000fc800078e026e */
[----:B------:R-:W-:-:S04]  /*26c0*/  IMAD.WIDE R108, R123, 0x2, R108 ;  /* 0x000000027b6c7825 */ /* 0x000fc800078e026c */
[----:B------:R-:W-:-:S04]  /*26d0*/  IMAD.WIDE R106, R123, 0x2, R106 ;  /* 0x000000027b6a7825 */ /* 0x000fc800078e026a */
[----:B------:R-:W-:-:S04]  /*26e0*/  IMAD.WIDE R104, R123, 0x2, R104 ;  /* 0x000000027b687825 */ /* 0x000fc800078e0268 */
[----:B------:R-:W-:-:S04]  /*26f0*/  IMAD.WIDE R2, R9, 0x2, R2 ;  /* 0x0000000209027825 */ /* 0x000fc800078e0202 */
[----:B------:R-:W-:Y:S02]  /*2700*/  IMAD.MOV.U32 R99, RZ, RZ, R4 ;  /* 0x000000ffff637224 */ /* 0x000fe400078e0004 */
[----:B------:R-:W-:Y:S01]  /*2710*/  IMAD.MOV.U32 R98, RZ, RZ, R5 ;  /* 0x000000ffff627224 */ /* 0x000fe200078e0005 */
[----:B------:R-:W-:Y:S06]  /*2720*/  BRA.U UP0, `(.L_x_2) ;  /* 0xfffffff1001c7547 */ /* 0x000fec000b83ffff */
[----:B------:R-:W-:Y:S02]  /*2730*/  F2FP.BF16.F32.PACK_AB R47, R47, R55 ;  /* 0x000000372f2f723e */ /* 0x000fe400000010ff */
[----:B------:R-:W-:Y:S02]  /*2740*/  F2FP.BF16.F32.PACK_AB R46, R46, R54 ;  /* 0x000000362e2e723e */ /* 0x000fe400000010ff */
[----:B------:R-:W-:Y:S02]  /*2750*/  F2FP.BF16.F32.PACK_AB R45, R45, R53 ;  /* 0x000000352d2d723e */ /* 0x000fe400000010ff */
[----:B------:R-:W-:Y:S02]  /*2760*/  F2FP.BF16.F32.PACK_AB R44, R44, R52 ;  /* 0x000000342c2c723e */ /* 0x000fe400000010ff */
[----:B------:R-:W-:Y:S02]  /*2770*/  F2FP.BF16.F32.PACK_AB R67, R67, R71 ;  /* 0x000000474343723e */ /* 0x000fe400000010ff */
[----:B------:R-:W-:-:S02]  /*2780*/  F2FP.BF16.F32.PACK_AB R66, R66, R70 ;  /* 0x000000464242723e */ /* 0x000fc400000010ff */
        /* <DEDUP_REMOVED lines=25> */
[----:B------:R-:W-:-:S07]  /*2920*/  F2FP.BF16.F32.PACK_AB R32, R32, R36 ;  /* 0x000000242020723e */ /* 0x000fce00000010ff */
.L_x_1:
[----:B-1----:R-:W2:Y:S01]  /*2930*/  LDL.LU R2, [R1] ;  /* 0x0000000001027983 */ /* 0x002ea20000300800 */
[----:B------:R-:W0:Y:S01]  /*2940*/  S2R R4, SR_TID.X ;  /* 0x0000000000047919 */ /* 0x000e220000002100 */
[----:B------:R-:W1:Y:S01]  /*2950*/  S2UR UR5, SR_CgaCtaId ;  /* 0x00000000000579c3 */ /* 0x000e620000008800 */
[----:B------:R-:W-:Y:S01]  /*2960*/  UMOV UR4, 0x400 ;  /* 0x0000040000047882 */ /* 0x000fe20000000000 */
[----:B------:R-:W-:Y:S01]  /*2970*/  LOP3.LUT R40, R125, 0x300, RZ, 0xc0, !PT ;  /* 0x000003007d287812 */ /* 0x000fe200078ec0ff */
[----:B------:R-:W3:Y:S01]  /*2980*/  LDL.LU R6, [R1+0x8] ;  /* 0x0000080001067983 */ /* 0x000ee20000300800 */
[----:B------:R-:W4:Y:S03]  /*2990*/  LDCU.64 UR10, c[0x0][0x398] ;  /* 0x00007300ff0a77ac */ /* 0x000f260008000a00 */
[----:B------:R-:W5:Y:S01]  /*29a0*/  LDL.LU R3, [R1+0x4] ;  /* 0x0000040001037983 */ /* 0x000f620000300800 */
[----:B------:R-:W0:Y:S01]  /*29b0*/  LDCU.64 UR6, c[0x0][0x390] ;  /* 0x00007200ff0677ac */ /* 0x000e220008000a00 */
[----:B------:R-:W-:-:S02]  /*29c0*/  LOP3.LUT R53, R118, R121, RZ, 0xfc, !PT ;  /* 0x0000007976357212 */ /* 0x000fc400078efcff */
[C-C-:B------:R-:W-:Y:S02]  /*29d0*/  LOP3.LUT R111, R118.reuse, 0x2, R121.reuse, 0xfe, !PT ;  /* 0x00000002766f7812 */ /* 0x140fe400078efe79 */
[C-C-:B------:R-:W-:Y:S02]  /*29e0*/  LOP3.LUT R37, R118.reuse, 0x4, R121.reuse, 0xfe, !PT ;  /* 0x0000000476257812 */ /* 0x140fe400078efe79 */
[C-C-:B------:R-:W-:Y:S02]  /*29f0*/  LOP3.LUT R109, R118.reuse, 0x6, R121.reuse, 0xfe, !PT ;  /* 0x00000006766d7812 */ /* 0x140fe400078efe79 */
[C-C-:B------:R-:W-:Y:S02]  /*2a00*/  LOP3.LUT R39, R118.reuse, 0x8, R121.reuse, 0xfe, !PT ;  /* 0x0000000876277812 */ /* 0x140fe400078efe79 */
[C-C-:B------:R-:W-:Y:S02]  /*2a10*/  LOP3.LUT R107, R118.reuse, 0xa, R121.reuse, 0xfe, !PT ;  /* 0x0000000a766b7812 */ /* 0x140fe400078efe79 */
[----:B------:R-:W-:-:S02]  /*2a20*/  LOP3.LUT R105, R118, 0xc, R121, 0xfe, !PT ;  /* 0x0000000c76697812 */ /* 0x000fc400078efe79 */
[----:B----4-:R-:W-:Y:S01]  /*2a30*/  ISETP.GE.AND P0, PT, R124, UR10, PT ;  /* 0x0000000a7c007c0c */ /* 0x010fe2000bf06270 */
[----:B-1----:R-:W-:Y:S01]  /*2a40*/  ULEA UR4, UR5, UR4, 0x18 ;  /* 0x0000000405047291 */ /* 0x002fe2000f8ec0ff */
[--C-:B------:R-:W-:Y:S01]  /*2a50*/  LOP3.LUT R103, R118, 0xe, R121.reuse, 0xfe, !PT ;  /* 0x0000000e76677812 */ /* 0x100fe200078efe79 */
[----:B------:R-:W1:Y:S01]  /*2a60*/  LDCU UR5, c[0x0][0x3b4] ;  /* 0x00007680ff0577ac */ /* 0x000e620008000800 */
[----:B------:R-:W-:Y:S02]  /*2a70*/  ISETP.LT.AND P3, PT, R53, UR11, !P0 ;  /* 0x0000000b35007c0c */ /* 0x000fe4000c761270 */
[----:B------:R-:W-:Y:S01]  /*2a80*/  ISETP.LT.AND P1, PT, R111, UR11, !P0 ;  /* 0x0000000b6f007c0c */ /* 0x000fe2000c721270 */
[C---:B0-----:R-:W-:Y:S01]  /*2a90*/  IMAD.SHL.U32 R0, R4.reuse, 0x200, RZ ;  /* 0x0000020004007824 */ /* 0x041fe200078e00ff */
[----:B------:R-:W-:Y:S02]  /*2aa0*/  LOP3.LUT R31, R4, 0x1ff, RZ, 0xc0, !PT ;  /* 0x000001ff041f7812 */ /* 0x000fe400078ec0ff */
[----:B------:R-:W-:-:S02]  /*2ab0*/  LOP3.LUT R101, R118, 0x10, R121, 0xfe, !PT ;  /* 0x0000001076657812 */ /* 0x000fc400078efe79 */
[----:B------:R-:W-:Y:S01]  /*2ac0*/  LEA R31, R31, UR4, 0x4 ;  /* 0x000000041f1f7c11 */ /* 0x000fe2000f8e20ff */
[----:B------:R-:W-:Y:S01]  /*2ad0*/  BAR.SYNC.DEFER_BLOCKING 0x0 ;  /* 0x0000000000007b1d */ /* 0x000fe20000010000 */
[C-C-:B------:R-:W-:Y:S02]  /*2ae0*/  LOP3.LUT R99, R118.reuse, 0x12, R121.reuse, 0xfe, !PT ;  /* 0x0000001276637812 */ /* 0x140fe400078efe79 */
[C-C-:B------:R-:W-:Y:S02]  /*2af0*/  LOP3.LUT R97, R118.reuse, 0x14, R121.reuse, 0xfe, !PT ;  /* 0x0000001476617812 */ /* 0x140fe400078efe79 */
[C-C-:B------:R-:W-:Y:S02]  /*2b00*/  LOP3.LUT R55, R118.reuse, 0x16, R121.reuse, 0xfe, !PT ;  /* 0x0000001676377812 */ /* 0x140fe400078efe79 */
[C-C-:B------:R-:W-:Y:S02]  /*2b10*/  LOP3.LUT R49, R118.reuse, 0x18, R121.reuse, 0xfe, !PT ;  /* 0x0000001876317812 */ /* 0x140fe400078efe79 */
[----:B------:R-:W-:-:S02]  /*2b20*/  LOP3.LUT R51, R118, 0x1a, R121, 0xfe, !PT ;  /* 0x0000001a76337812 */ /* 0x000fc400078efe79 */
[C-C-:B------:R-:W-:Y:S02]  /*2b30*/  LOP3.LUT R43, R118.reuse, 0x1e, R121.reuse, 0xfe, !PT ;  /* 0x0000001e762b7812 */ /* 0x140fe400078efe79 */
        /* <DEDUP_REMOVED lines=37> */
[----:B------:R-:W-:Y:S02]  /*2d90*/  LOP3.LUT R61, R118, 0x7c, R121, 0xfe, !PT ;  /* 0x0000007c763d7812 */ /* 0x000fe400078efe79 */
[----:B--2---:R-:W-:Y:S02]  /*2da0*/  LOP3.LUT R5, R2, 0x80, RZ, 0xc0, !PT ;  /* 0x0000008002057812 */ /* 0x004fe400078ec0ff */
[----:B------:R-:W-:-:S04]  /*2db0*/  LOP3.LUT R2, R0, 0x1000, RZ, 0xc0, !PT ;  /* 0x0000100000027812 */ /* 0x000fc800078ec0ff */
[----:B------:R-:W-:Y:S02]  /*2dc0*/  IADD3 R2, PT, PT, R5, UR4, R2 ;  /* 0x0000000405027c10 */ /* 0x000fe4000fffe002 */
[----:B---3--:R-:W-:Y:S02]  /*2dd0*/  LOP3.LUT R0, R6, 0x6000, RZ, 0xc0, !PT ;  /* 0x0000600006007812 */ /* 0x008fe400078ec0ff */
[----:B-----5:R-:W-:-:S04]  /*2de0*/  LOP3.LUT R3, R3, 0x70, RZ, 0xc0, !PT ;  /* 0x0000007003037812 */ /* 0x020fc800078ec0ff */
[----:B------:R-:W-:Y:S02]  /*2df0*/  IADD3 R3, PT, PT, R3, R2, R0 ;  /* 0x0000000203037210 */ /* 0x000fe40007ffe000 */
[----:B------:R-:W0:Y:S01]  /*2e00*/  LDC R0, c[0x0][0x3b8] ;  /* 0x0000ee00ff007b82 */ /* 0x000e220000000800 */
[----:B------:R-:W-:Y:S02]  /*2e10*/  LOP3.LUT R2, R118, 0x66, R121, 0xfe, !PT ;  /* 0x0000006676027812 */ /* 0x000fe400078efe79 */
[----:B------:R-:W-:Y:S01]  /*2e20*/  IMAD.IADD R40, R40, 0x1, R3 ;  /* 0x0000000128287824 */ /* 0x000fe200078e0203 */
[----:B------:R-:W-:-:S04]  /*2e30*/  LOP3.LUT R3, R118, 0x68, R121, 0xfe, !PT ;  /* 0x0000006876037812 */ /* 0x000fc800078efe79 */
[----:B------:R1:W-:Y:S04]  /*2e40*/  STSM.16.M88.4 [R40], R32 ;  /* 0x0000002028007844 */ /* 0x0003e80000000200 */
[----:B------:R-:W-:Y:S04]  /*2e50*/  STSM.16.M88.4 [R40+0x400], R16 ;  /* 0x0004001028007844 */ /* 0x000fe80000000200 */
[----:B------:R2:W-:Y:S04]  /*2e60*/  STSM.16.M88.4 [R40+0x800], R72 ;  /* 0x0008004828007844 */ /* 0x0005e80000000200 */
[----:B------:R3:W-:Y:S01]  /*2e70*/  STSM.16.M88.4 [R40+0xc00], R56 ;  /* 0x000c003828007844 */ /* 0x0007e20000000200 */
[----:B------:R-:W-:Y:S01]  /*2e80*/  BAR.SYNC.DEFER_BLOCKING 0x0 ;  /* 0x0000000000007b1d */ /* 0x000fe20000010000 */
[----:B-1----:R-:W-:-:S02]  /*2e90*/  IMAD R35, R124, UR5, RZ ;  /* 0x000000057c237c24 */ /* 0x002fc4000f8e02ff */
[-C--:B0-----:R-:W-:Y:S02]  /*2ea0*/  IMAD R53, R53, R0.reuse, RZ ;  /* 0x0000000035357224 */ /* 0x081fe400078e02ff */
[-C--:B------:R-:W-:Y:S01]  /*2eb0*/  IMAD R111, R111, R0.reuse, RZ ;  /* 0x000000006f6f7224 */ /* 0x080fe200078e02ff */
[C---:B------:R-:W-:Y:S02]  /*2ec0*/  LEA R34, P2, R35.reuse, UR6, 0x1 ;  /* 0x0000000623227c11 */ /* 0x040fe4000f8408ff */
[----:B--2---:R-:W-:Y:S02]  /*2ed0*/  LOP3.LUT R74, R118, 0x40, R121, 0xfe, !PT ;  /* 0x00000040764a7812 */ /* 0x004fe400078efe79 */
[----:B------:R-:W-:Y:S02]  /*2ee0*/  LEA.HI.X.SX32 R35, R35, UR7, 0x1, P2 ;  /* 0x0000000723237c11 */ /* 0x000fe400090f0eff */
[C---:B------:R-:W-:Y:S01]  /*2ef0*/  ISETP.LT.AND P2, PT, R37.reuse, UR11, !P0 ;  /* 0x0000000b25007c0c */ /* 0x040fe2000c741270 */
[----:B------:R-:W-:Y:S01]  /*2f00*/  IMAD R37, R37, R0, RZ ;  /* 0x0000000025257224 */ /* 0x000fe200078e02ff */
[----:B------:R-:W-:-:S02]  /*2f10*/  LEA R32, P4, R53, R34, 0x1 ;  /* 0x0000002235207211 */ /* 0x000fc400078808ff */
[----:B------:R-:W-:Y:S02]  /*2f20*/  LOP3.LUT R75, R118, 0x42, R121, 0xfe, !PT ;  /* 0x00000042764b7812 */ /* 0x000fe400078efe79 */
[-C--:B------:R-:W-:Y:S01]  /*2f30*/  LEA.HI.X.SX32 R33, R53, R35.reuse, 0x1, P4 ;  /* 0x0000002335217211 */ /* 0x080fe200020f0eff */
[----:B------:R-:W-:Y:S01]  /*2f40*/  IMAD R53, R0, 0x20, R53 ;  /* 0x0000002000357824 */ /* 0x000fe200078e0235 */
[C---:B------:R-:W-:Y:S02]  /*2f50*/  LEA R36, P4, R37.reuse, R34, 0x1 ;  /* 0x0000002225247211 */ /* 0x040fe400078808ff */
[C-C-:B------:R-:W-:Y:S01]  /*2f60*/  LOP3.LUT R72, R118.reuse, 0x4a, R121.reuse, 0xfe, !PT ;  /* 0x0000004a76487812 */ /* 0x140fe200078efe79 */
[----:B------:R-:W0:Y:S01]  /*2f70*/  LDS.128 R4, [R31] ;  /* 0x000000001f047984 */ /* 0x000e220000000c00 */
[----:B------:R-:W-:Y:S02]  /*2f80*/  LEA.HI.X.SX32 R37, R37, R35, 0x1, P4 ;  /* 0x0000002325257211 */ /* 0x000fe400020f0eff */
[----:B------:R-:W-:Y:S01]  /*2f90*/  ISETP.LT.AND P4, PT, R39, UR11, !P0 ;  /* 0x0000000b27007c0c */ /* 0x000fe2000c781270 */
[----:B------:R-:W1:Y:S01]  /*2fa0*/  LDS.128 R16, [R31+0x2000] ;  /* 0x002000001f107984 */ /* 0x000e620000000c00 */
[----:B------:R-:W-:-:S02]  /*2fb0*/  LOP3.LUT R73, R118, 0x4c, R121, 0xfe, !PT ;  /* 0x0000004c76497812 */ /* 0x000fc400078efe79 */
[C-C-:B---3--:R-:W-:Y:S01]  /*2fc0*/  LOP3.LUT R56, R118.reuse, 0x60, R121.reuse, 0xfe, !PT ;  /* 0x0000006076387812 */ /* 0x148fe200078efe79 */
[----:B------:R-:W2:Y:S01]  /*2fd0*/  LDS.128 R12, [R31+0x4000] ;  /* 0x004000001f0c7984 */ /* 0x000ea20000000c00 */
[C-C-:B------:R-:W-:Y:S02]  /*2fe0*/  LOP3.LUT R57, R118.reuse, 0x62, R121.reuse, 0xfe, !PT ;  /* 0x0000006276397812 */ /* 0x140fe400078efe79 */
[C-C-:B------:R-:W-:Y:S01]  /*2ff0*/  LOP3.LUT R58, R118.reuse, 0x64, R121.reuse, 0xfe, !PT ;  /* 0x00000064763a7812 */ /* 0x140fe200078efe79 */
[----:B------:R-:W3:Y:S01]  /*3000*/  LDS.128 R8, [R31+0x6000] ;  /* 0x006000001f087984 */ /* 0x000ee20000000c00 */
[C-C-:B------:R-:W-:Y:S02]  /*3010*/  LOP3.LUT R59, R118.reuse, 0x78, R121.reuse, 0xfe, !PT ;  /* 0x00000078763b7812 */ /* 0x140fe400078efe79 */
[----:B------:R-:W-:Y:S01]  /*3020*/  LOP3.LUT R118, R118, 0x7e, R121, 0xfe, !PT ;  /* 0x0000007e76767812 */ /* 0x000fe200078efe79 */
[----:B------:R-:W-:Y:S06]  /*3030*/  BAR.SYNC.DEFER_BLOCKING 0x0 ;  /* 0x0000000000007b1d */ /* 0x000fec0000010000 */
[----:B------:R4:W-:Y:S04]  /*3040*/  STSM.16.M88.4 [R40], R24 ;  /* 0x0000001828007844 */ /* 0x0009e80000000200 */
[----:B------:R-:W-:Y:S04]  /*3050*/  STSM.16.M88.4 [R40+0x400], R80 ;  /* 0x0004005028007844 */ /* 0x000fe80000000200 */
[----:B------:R-:W-:Y:S04]  /*3060*/  STSM.16.M88.4 [R40+0x800], R64 ;  /* 0x0008004028007844 */ /* 0x000fe80000000200 */
[----:B------:R-:W-:Y:S01]  /*3070*/  STSM.16.M88.4 [R40+0xc00], R44 ;  /* 0x000c002c28007844 */ /* 0x000fe20000000200 */
[----:B------:R-:W-:Y:S01]  /*3080*/  BAR.SYNC.DEFER_BLOCKING 0x0 ;  /* 0x0000000000007b1d */ /* 0x000fe20000010000 */
[----:B----4-:R-:W-:Y:S01]  /*3090*/  LEA R24, P5, R111, R34, 0x1 ;  /* 0x000000226f187211 */ /* 0x010fe200078a08ff */
[----:B------:R-:W-:-:S03]  /*30a0*/  IMAD R27, R39, R0, RZ ;  /* 0x00000000271b7224 */ /* 0x000fc600078e02ff */
[----:B------:R-:W-:Y:S02]  /*30b0*/  LEA.HI.X.SX32 R25, R111, R35, 0x1, P5 ;  /* 0x000000236f197211 */ /* 0x000fe400028f0eff */
[C---:B------:R-:W-:Y:S01]  /*30c0*/  ISETP.LT.AND P5, PT, R109.reuse, UR11, !P0 ;  /* 0x0000000b6d007c0c */ /* 0x040fe2000c7a1270 */
[-C--:B------:R-:W-:Y:S01]  /*30d0*/  IMAD R109, R109, R0.reuse, RZ ;  /* 0x000000006d6d7224 */ /* 0x080fe200078e02ff */
[----:B0-----:R0:W-:Y:S01]  /*30e0*/  @P3 STG.E.U16 desc[UR8][R32.64], R4 ;  /* 0x0000000420003986 */ /* 0x0011e2000c101508 */
[C---:B------:R-:W-:Y:S01]  /*30f0*/  ISETP.LT.AND P3, PT, R105.reuse, UR11, !P0 ;  /* 0x0000000b69007c0c */ /* 0x040fe2000c761270 */
[----:B------:R-:W-:Y:S02]  /*3100*/  IMAD R105, R105, R0, RZ ;  /* 0x0000000069697224 */ /* 0x000fe400078e02ff */
[----:B------:R4:W-:Y:S01]  /*3110*/  @P1 STG.E.U16 desc[UR8][R24.64], R5 ;  /* 0x0000000518001986 */ /* 0x0009e2000c101508 */
[----:B------:R-:W-:-:S03]  /*3120*/  LEA R38, P1, R109, R34, 0x1 ;  /* 0x000000226d267211 */ /* 0x000fc600078208ff */
[----:B------:R5:W-:Y:S01]  /*3130*/  @P2 STG.E.U16 desc[UR8][R36.64], R6 ;  /* 0x0000000624002986 */ /* 0x000be2000c101508 */
[C---:B------:R-:W-:Y:S01]  /*3140*/  ISETP.LT.AND P2, PT, R107.reuse, UR11, !P0 ;  /* 0x0000000b6b007c0c */ /* 0x040fe2000c741270 */
[----:B------:R-:W-:Y:S01]  /*3150*/  IMAD R107, R107, R0, RZ ;  /* 0x000000006b6b7224 */ /* 0x000fe200078e02ff */
[-C--:B------:R-:W-:Y:S02]  /*3160*/  LEA.HI.X.SX32 R39, R109, R35.reuse, 0x1, P1 ;  /* 0x000000236d277211 */ /* 0x080fe400008f0eff */
[-C--:B------:R-:W-:Y:S02]  /*3170*/  LEA R26, P1, R27, R34.reuse, 0x1 ;  /* 0x000000221b1a7211 */ /* 0x080fe400078208ff */
[-C--:B0-----:R-:W-:Y:S01]  /*3180*/  LEA R32, P6, R105, R34.reuse, 0x1 ;  /* 0x0000002269207211 */ /* 0x081fe200078c08ff */
[----:B------:R0:W-:Y:S01]  /*3190*/  @P5 STG.E.U16 desc[UR8][R38.64], R7 ;  /* 0x0000000726005986 */ /* 0x0001e2000c101508 */
[----:B----4-:R-:W-:Y:S02]  /*31a0*/  LEA R24, P5, R107, R34, 0x1 ;  /* 0x000000226b187211 */ /* 0x010fe400078a08ff */
[----:B------:R-:W-:-:S02]  /*31b0*/  LEA.HI.X.SX32 R27, R27, R35, 0x1, P1 ;  /* 0x000000231b1b7211 */ /* 0x000fc400008f0eff */
[C---:B------:R-:W-:Y:S01]  /*31c0*/  ISETP.LT.AND P1, PT, R103.reuse, UR11, !P0 ;  /* 0x0000000b67007c0c */ /* 0x040fe2000c721270 */
[----:B------:R-:W-:Y:S01]  /*31d0*/  IMAD R103, R103, R0, RZ ;  /* 0x0000000067677224 */ /* 0x000fe200078e02ff */
[-C--:B------:R-:W-:Y:S01]  /*31e0*/  LEA.HI.X.SX32 R25, R107, R35.reuse, 0x1, P5 ;  /* 0x000000236b197211 */ /* 0x080fe200028f0eff */
[----:B-1----:R-:W-:Y:S01]  /*31f0*/  @P4 STG.E.U16 desc[UR8][R26.64], R16 ;  /* 0x000000101a004986 */ /* 0x002fe2000c101508 */
[-C--:B------:R-:W-:Y:S02]  /*3200*/  LEA.HI.X.SX32 R33, R105, R35.reuse, 0x1, P6 ;  /* 0x0000002369217211 */ /* 0x080fe400030f0eff */
[----:B-----5:R-:W-:Y:S01]  /*3210*/  LEA R36, P4, R103, R34, 0x1 ;  /* 0x0000002267247211 */ /* 0x020fe200078808ff */
[----:B------:R1:W-:Y:S01]  /*3220*/  @P2 STG.E.U16 desc[UR8][R24.64], R17 ;  /* 0x0000001118002986 */ /* 0x0003e2000c101508 */
[C---:B------:R-:W-:Y:S01]  /*3230*/  ISETP.LT.AND P6, PT, R101.reuse, UR11, !P0 ;  /* 0x0000000b65007c0c */ /* 0x040fe2000c7c1270 */
[-C--:B------:R-:W-:Y:S01]  /*3240*/  IMAD R101, R101, R0.reuse, RZ ;  /* 0x0000000065657224 */ /* 0x080fe200078e02ff */
[----:B------:R-:W-:Y:S01]  /*3250*/  LEA.HI.X.SX32 R37, R103, R35, 0x1, P4 ;  /* 0x0000002367257211 */ /* 0x000fe200020f0eff */
[----:B------:R4:W-:Y:S01]  /*3260*/  @P3 STG.E.U16 desc[UR8][R32.64], R18 ;  /* 0x0000001220003986 */ /* 0x0009e2000c101508 */
[C---:B------:R-:W-:Y:S01]  /*3270*/  ISETP.LT.AND P2, PT, R99.reuse, UR11, !P0 ;  /* 0x0000000b63007c0c */ /* 0x040fe2000c741270 */
[-C--:B------:R-:W-:Y:S01]  /*3280*/  IMAD R99, R99, R0.reuse, RZ ;  /* 0x0000000063637224 */ /* 0x080fe200078e02ff */
[C---:B------:R-:W-:Y:S01]  /*3290*/  ISETP.LT.AND P3, PT, R97.reuse, UR11, !P0 ;  /* 0x0000000b61007c0c */ /* 0x040fe2000c761270 */
[----:B------:R-:W-:Y:S01]  /*32a0*/  IMAD R97, R97, R0, RZ ;  /* 0x0000000061617224 */ /* 0x000fe200078e02ff */
[----:B------:R5:W-:Y:S01]  /*32b0*/  @P1 STG.E.U16 desc[UR8][R36.64], R19 ;  /* 0x0000001324001986 */ /* 0x000be2000c101508 */
[----:B0-----:R-:W-:-:S02]  /*32c0*/  LEA R38, P4, R101, R34, 0x1 ;  /* 0x0000002265267211 */ /* 0x001fc400078808ff */
[-C--:B-1----:R-:W-:Y:S02]  /*32d0*/  LEA R24, P1, R99, R34.reuse, 0x1 ;  /* 0x0000002263187211 */ /* 0x082fe400078208ff */
[----:B------:R-:W-:Y:S02]  /*32e0*/  LEA R26, P5, R97, R34, 0x1 ;  /* 0x00000022611a7211 */ /* 0x000fe400078a08ff */
[-C--:B------:R-:W-:Y:S02]  /*32f0*/  LEA.HI.X.SX32 R39, R101, R35.reuse, 0x1, P4 ;  /* 0x0000002365277211 */ /* 0x080fe400020f0eff */
[-C--:B------:R-:W-:Y:S02]  /*3300*/  LEA.HI.X.SX32 R25, R99, R35.reuse, 0x1, P1 ;  /* 0x0000002363197211 */ /* 0x080fe400008f0eff */
[----:B------:R-:W-:Y:S01]  /*3310*/  LEA.HI.X.SX32 R27, R97, R35, 0x1, P5 ;  /* 0x00000023611b7211 */ /* 0x000fe200028f0eff */
[----:B--2---:R0:W-:Y:S01]  /*3320*/  @P6 STG.E.U16 desc[UR8][R38.64], R12 ;  /* 0x0000000c26006986 */ /* 0x0041e2000c101508 */
[C---:B------:R-:W-:Y:S01]  /*3330*/  ISETP.LT.AND P4, PT, R55.reuse, UR11, !P0 ;  /* 0x0000000b37007c0c */ /* 0x040fe2000c781270 */
[-C--:B------:R-:W-:Y:S01]  /*3340*/  IMAD R55, R55, R0.reuse, RZ ;  /* 0x0000000037377224 */ /* 0x080fe200078e02ff */
[C---:B------:R-:W-:Y:S01]  /*3350*/  ISETP.LT.AND P5, PT, R49.reuse, UR11, !P0 ;  /* 0x0000000b31007c0c */ /* 0x040fe2000c7a1270 */
[-C--:B------:R-:W-:Y:S01]  /*3360*/  IMAD R49, R49, R0.reuse, RZ ;  /* 0x0000000031317224 */ /* 0x080fe200078e02ff */
[----:B------:R-:W-:Y:S01]  /*3370*/  @P2 STG.E.U16 desc[UR8][R24.64], R13 ;  /* 0x0000000d18002986 */ /* 0x000fe2000c101508 */
[C---:B------:R-:W-:Y:S01]  /*3380*/  ISETP.LT.AND P2, PT, R51.reuse, UR11, !P0 ;  /* 0x0000000b33007c0c */ /* 0x040fe2000c741270 */
[----:B------:R-:W-:Y:S01]  /*3390*/  IMAD R51, R51, R0, RZ ;  /* 0x0000000033337224 */ /* 0x000fe200078e02ff */
[-C--:B----4-:R-:W-:Y:S01]  /*33a0*/  LEA R32, P6, R55, R34.reuse, 0x1 ;  /* 0x0000002237207211 */ /* 0x090fe200078c08ff */
[----:B------:R1:W-:Y:S01]  /*33b0*/  @P3 STG.E.U16 desc[UR8][R26.64], R14 ;  /* 0x0000000e1a003986 */ /* 0x0003e2000c101508 */
[----:B-----5:R-:W-:-:S02]  /*33c0*/  LEA R36, P3, R49, R34, 0x1 ;  /* 0x0000002231247211 */ /* 0x020fc400078608ff */
[-C--:B------:R-:W-:Y:S02]  /*33d0*/  LEA.HI.X.SX32 R33, R55, R35.reuse, 0x1, P6 ;  /* 0x0000002337217211 */ /* 0x080fe400030f0eff */
[-C--:B------:R-:W-:Y:S02]  /*33e0*/  LEA.HI.X.SX32 R37, R49, R35.reuse, 0x1, P3 ;  /* 0x0000002331257211 */ /* 0x080fe400018f0eff */
[C---:B------:R-:W-:Y:S01]  /*33f0*/  ISETP.LT.AND P3, PT, R43.reuse, UR11, !P0 ;  /* 0x0000000b2b007c0c */ /* 0x040fe2000c761270 */
[----:B------:R-:W-:Y:S01]  /*3400*/  IMAD R43, R43, R0, RZ ;  /* 0x000000002b2b7224 */ /* 0x000fe200078e02ff */
[----:B0-----:R-:W-:Y:S01]  /*3410*/  LEA R38, P6, R51, R34, 0x1 ;  /* 0x0000002233267211 */ /* 0x001fe200078c08ff */
[----:B------:R0:W-:Y:S01]  /*3420*/  @P4 STG.E.U16 desc[UR8][R32.64], R15 ;  /* 0x0000000f20004986 */ /* 0x0001e2000c101508 */
[C---:B------:R-:W-:Y:S01]  /*3430*/  ISETP.LT.AND P4, PT, R41.reuse, UR11, !P0 ;  /* 0x0000000b29007c0c */ /* 0x040fe2000c781270 */
[----:B------:R-:W-:Y:S01]  /*3440*/  IMAD R41, R41, R0, RZ ;  /* 0x0000000029297224 */ /* 0x000fe200078e02ff */
[----:B------:R-:W-:Y:S01]  /*3450*/  LEA.HI.X.SX32 R39, R51, R35, 0x1, P6 ;  /* 0x0000002333277211 */ /* 0x000fe200030f0eff */
[----:B---3--:R2:W-:Y:S01]  /*3460*/  @P5 STG.E.U16 desc[UR8][R36.64], R8 ;  /* 0x0000000824005986 */ /* 0x0085e2000c101508 */
[----:B-1----:R-:W-:-:S02]  /*3470*/  LEA R26, P6, R43, R34, 0x1 ;  /* 0x000000222b1a7211 */ /* 0x002fc400078c08ff */
[-C--:B------:R-:W-:Y:S01]  /*3480*/  LEA R24, P5, R41, R34.reuse, 0x1 ;  /* 0x0000002229187211 */ /* 0x080fe200078a08ff */
[----:B------:R-:W-:Y:S01]  /*3490*/  @P2 STG.E.U16 desc[UR8][R38.64], R9 ;  /* 0x0000000926002986 */ /* 0x000fe2000c101508 */
[-C--:B------:R-:W-:Y:S02]  /*34a0*/  LEA.HI.X.SX32 R27, R43, R35.reuse, 0x1, P6 ;  /* 0x000000232b1b7211 */ /* 0x080fe400030f0eff */
[-C--:B------:R-:W-:Y:S02]  /*34b0*/  LEA.HI.X.SX32 R25, R41, R35.reuse, 0x1, P5 ;  /* 0x0000002329197211 */ /* 0x080fe400028f0eff */
[-C--:B0-----:R-:W-:Y:S02]  /*34c0*/  LEA R32, P6, R53, R34.reuse, 0x1 ;  /* 0x0000002235207211 */ /* 0x081fe400078c08ff */
[----:B------:R-:W-:Y:S01]  /*34d0*/  PRMT R18, R5, 0x7632, R18 ;  /* 0x0000763205127816 */ /* 0x000fe20000000012 */
[----:B--2---:R-:W-:Y:S01]  /*34e0*/  IMAD R37, R0, 0x2, R53 ;  /* 0x0000000200257824 */ /* 0x004fe200078e0235 */
[----:B------:R-:W-:Y:S01]  /*34f0*/  LEA.HI.X.SX32 R33, R53, R35, 0x1, P6 ;  /* 0x0000002335217211 */ /* 0x000fe200030f0eff */
[----:B------:R0:W-:Y:S01]  /*3500*/  @P4 STG.E.U16 desc[UR8][R24.64], R10 ;  /* 0x0000000a18004986 */ /* 0x0001e2000c101508 */
[----:B------:R-:W-:Y:S01]  /*3510*/  ISETP.LT.AND P1, PT, R96, UR11, !P0 ;  /* 0x0000000b60007c0c */ /* 0x000fe2000c721270 */
[----:B------:R-:W-:Y:S01]  /*3520*/  IMAD R5, R0, 0x2, R37 ;  /* 0x0000000200057824 */ /* 0x000fe200078e0225 */
[----:B------:R-:W-:Y:S01]  /*3530*/  LEA R36, P6, R37, R34, 0x1 ;  /* 0x0000002225247211 */ /* 0x000fe200078c08ff */
[----:B------:R1:W-:Y:S01]  /*3540*/  @P3 STG.E.U16 desc[UR8][R26.64], R11 ;  /* 0x0000000b1a003986 */ /* 0x0003e2000c101508 */
[----:B------:R-:W-:-:S02]  /*3550*/  ISETP.LT.AND P2, PT, R77, UR11, !P0 ;  /* 0x0000000b4d007c0c */ /* 0x000fc4000c741270 */
[----:B------:R-:W-:Y:S02]  /*3560*/  PRMT R16, R4, 0x7632, R16 ;  /* 0x0000763204107816 */ /* 0x000fe40000000010 */
[-C--:B------:R-:W-:Y:S02]  /*3570*/  LEA.HI.X.SX32 R37, R37, R35.reuse, 0x1, P6 ;  /* 0x0000002325257211 */ /* 0x080fe400030f0eff */
[----:B------:R-:W-:Y:S01]  /*3580*/  ISETP.LT.AND P5, PT, R78, UR11, !P0 ;  /* 0x0000000b4e007c0c */ /* 0x000fe2000c7a1270 */
[----:B0-----:R-:W-:Y:S01]  /*3590*/  IMAD R25, R0, 0x2, R5 ;  /* 0x0000000200197824 */ /* 0x001fe200078e0205 */
[CC--:B------:R-:W-:Y:S01]  /*35a0*/  LEA R4, P6, R5.reuse, R34.reuse, 0x1 ;  /* 0x0000002205047211 */ /* 0x0c0fe200078c08ff */
[----:B------:R0:W-:Y:S01]  /*35b0*/  @P1 STG.E.U16 desc[UR8][R32.64], R16 ;  /* 0x0000001020001986 */ /* 0x0001e2000c101508 */
[----:B------:R-:W-:Y:S01]  /*35c0*/  PRMT R7, R6, 0x7632, R7 ;  /* 0x0000763206077816 */ /* 0x000fe20000000007 */
[----:B-1----:R-:W-:Y:S01]  /*35d0*/  IMAD R27, R0, 0x2, R25 ;  /* 0x00000002001b7824 */ /* 0x002fe200078e0219 */
[----:B------:R-:W-:Y:S01]  /*35e0*/  LEA.HI.X.SX32 R5, R5, R35, 0x1, P6 ;  /* 0x0000002305057211 */ /* 0x000fe200030f0eff */
[----:B------:R-:W-:Y:S01]  /*35f0*/  @P2 STG.E.U16 desc[UR8][R36.64], R18 ;  /* 0x0000001224002986 */ /* 0x000fe2000c101508 */
[----:B------:R-:W-:-:S02]  /*3600*/  LEA R24, P6, R25, R34, 0x1 ;  /* 0x0000002219187211 */ /* 0x000fc400078c08ff */
[----:B------:R-:W-:Y:S02]  /*3610*/  ISETP.LT.AND P4, PT, R79, UR11, !P0 ;  /* 0x0000000b4f007c0c */ /* 0x000fe4000c781270 */
[----:B------:R-:W-:Y:S01]  /*3620*/  LEA.HI.X.SX32 R25, R25, R35, 0x1, P6 ;  /* 0x0000002319197211 */ /* 0x000fe200030f0eff */
[----:B------:R1:W-:Y:S01]  /*3630*/  @P5 STG.E.U16 desc[UR8][R4.64], R7 ;  /* 0x0000000704005986 */ /* 0x0003e2000c101508 */
[----:B------:R-:W-:Y:S01]  /*3640*/  LEA R6, P6, R27, R34, 0x1 ;  /* 0x000000221b067211 */ /* 0x000fe200078c08ff */
[----:B0-----:R-:W-:Y:S01]  /*3650*/  IMAD R33, R0, 0x2, R27 ;  /* 0x0000000200217824 */ /* 0x001fe200078e021b */
[----:B------:R-:W-:Y:S02]  /*3660*/  ISETP.LT.AND P3, PT, R84, UR11, !P0 ;  /* 0x0000000b54007c0c */ /* 0x000fe4000c761270 */
[----:B------:R-:W-:Y:S02]  /*3670*/  PRMT R12, R7, 0x7632, R12 ;  /* 0x00007632070c7816 */ /* 0x000fe4000000000c */
[----:B------:R-:W-:-:S02]  /*3680*/  PRMT R8, R16, 0x7632, R8 ;  /* 0x0000763210087816 */ /* 0x000fc40000000008 */
[----:B------:R-:W-:Y:S01]  /*3690*/  PRMT R13, R17, 0x7632, R13 ;  /* 0x00007632110d7816 */ /* 0x000fe2000000000d */
[----:B------:R-:W-:Y:S01]  /*36a0*/  @P4 STG.E.U16 desc[UR8][R24.64], R12 ;  /* 0x0000000c18004986 */ /* 0x000fe2000c101508 */
[----:B------:R-:W-:Y:S01]  /*36b0*/  ISETP.LT.AND P1, PT, R85, UR11, !P0 ;  /* 0x0000000b55007c0c */ /* 0x000fe2000c721270 */
[C---:B-1----:R-:W-:Y:S01]  /*36c0*/  IMAD R5, R0.reuse, 0x2, R33 ;  /* 0x0000000200057824 */ /* 0x042fe200078e0221 */
[-C--:B------:R-:W-:Y:S02]  /*36d0*/  LEA.HI.X.SX32 R7, R27, R35.reuse, 0x1, P6 ;  /* 0x000000231b077211 */ /* 0x080fe400030f0eff */
[C---:B------:R-:W-:Y:S01]  /*36e0*/  LEA R26, P6, R33.reuse, R34, 0x1 ;  /* 0x00000022211a7211 */ /* 0x040fe200078c08ff */
[----:B------:R-:W-:Y:S01]  /*36f0*/  IMAD R17, R0, 0x2, R5 ;  /* 0x0000000200117824 */ /* 0x000fe200078e0205 */
[----:B------:R-:W-:Y:S01]  /*3700*/  ISETP.LT.AND P2, PT, R86, UR11, !P0 ;  /* 0x0000000b56007c0c */ /* 0x000fe2000c741270 */
[----:B------:R0:W-:Y:S01]  /*3710*/  @P3 STG.E.U16 desc[UR8][R6.64], R8 ;  /* 0x0000000806003986 */ /* 0x0001e2000c101508 */
[----:B------:R-:W-:-:S02]  /*3720*/  LEA.HI.X.SX32 R27, R33, R35, 0x1, P6 ;  /* 0x00000023211b7211 */ /* 0x000fc400030f0eff */
[-C--:B------:R-:W-:Y:S02]  /*3730*/  LEA R4, P6, R5, R34.reuse, 0x1 ;  /* 0x0000002205047211 */ /* 0x080fe400078c08ff */
[----:B------:R-:W-:Y:S01]  /*3740*/  ISETP.LT.AND P5, PT, R87, UR11, !P0 ;  /* 0x0000000b57007c0c */ /* 0x000fe2000c7a1270 */
[----:B------:R-:W-:Y:S01]  /*3750*/  @P1 STG.E.U16 desc[UR8][R26.64], R13 ;  /* 0x0000000d1a001986 */ /* 0x000fe2000c101508 */
[-C--:B------:R-:W-:Y:S02]  /*3760*/  LEA.HI.X.SX32 R5, R5, R35.reuse, 0x1, P6 ;  /* 0x0000002305057211 */ /* 0x080fe400030f0eff */
[----:B------:R-:W-:Y:S02]  /*3770*/  LEA R16, P6, R17, R34, 0x1 ;  /* 0x0000002211107211 */ /* 0x000fe400078c08ff */
[----:B------:R-:W-:Y:S01]  /*3780*/  PRMT R9, R19, 0x7632, R9 ;  /* 0x0000763213097816 */ /* 0x000fe20000000009 */
[----:B0-----:R-:W-:Y:S01]  /*3790*/  IMAD R7, R0, 0x2, R17 ;  /* 0x0000000200077824 */ /* 0x001fe200078e0211 */
[----:B------:R-:W-:-:S02]  /*37a0*/  LEA.HI.X.SX32 R17, R17, R35, 0x1, P6 ;  /* 0x0000002311117211 */ /* 0x000fc400030f0eff */
[----:B------:R-:W-:Y:S01]  /*37b0*/  PRMT R8, R18, 0x7632, R8 ;  /* 0x0000763212087816 */ /* 0x000fe20000000008 */
[----:B------:R-:W-:Y:S01]  /*37c0*/  IMAD R19, R0, 0x2, R7 ;  /* 0x0000000200137824 */ /* 0x000fe200078e0207 */
[CC--:B------:R-:W-:Y:S02]  /*37d0*/  LEA R6, P6, R7.reuse, R34.reuse, 0x1 ;  /* 0x0000002207067211 */ /* 0x0c0fe400078c08ff */
[----:B------:R-:W-:Y:S01]  /*37e0*/  ISETP.LT.AND P4, PT, R88, UR11, !P0 ;  /* 0x0000000b58007c0c */ /* 0x000fe2000c781270 */
[----:B------:R-:W-:Y:S01]  /*37f0*/  IMAD R25, R0, 0x2, R19 ;  /* 0x0000000200197824 */ /* 0x000fe200078e0213 */
[----:B------:R-:W-:Y:S01]  /*3800*/  LEA.HI.X.SX32 R7, R7, R35, 0x1, P6 ;  /* 0x0000002307077211 */ /* 0x000fe200030f0eff */
[----:B------:R0:W-:Y:S01]  /*3810*/  @P2 STG.E.U16 desc[UR8][R4.64], R8 ;  /* 0x0000000804002986 */ /* 0x0001e2000c101508 */
[----:B------:R-:W-:Y:S02]  /*3820*/  LEA R18, P6, R19, R34, 0x1 ;  /* 0x0000002213127211 */ /* 0x000fe400078c08ff */
[----:B------:R-:W-:Y:S01]  /*3830*/  ISETP.LT.AND P3, PT, R89, UR11, !P0 ;  /* 0x0000000b59007c0c */ /* 0x000fe2000c761270 */
[----:B------:R1:W-:Y:S01]  /*3840*/  @P5 STG.E.U16 desc[UR8][R16.64], R9 ;  /* 0x0000000910005986 */ /* 0x0003e2000c101508 */
[----:B------:R-:W-:-:S02]  /*3850*/  PRMT R10, R12, 0x7632, R10 ;  /* 0x000076320c0a7816 */ /* 0x000fc4000000000a */
[----:B------:R-:W-:Y:S02]  /*3860*/  LEA.HI.X.SX32 R19, R19, R35, 0x1, P6 ;  /* 0x0000002313137211 */ /* 0x000fe400030f0eff */
[----:B------:R-:W-:Y:S01]  /*3870*/  ISETP.LT.AND P1, PT, R90, UR11, !P0 ;  /* 0x0000000b5a007c0c */ /* 0x000fe2000c721270 */
[----:B------:R-:W-:Y:S01]  /*3880*/  @P4 STG.E.U16 desc[UR8][R6.64], R10 ;  /* 0x0000000a06004986 */ /* 0x000fe2000c101508 */
[----:B------:R-:W-:Y:S01]  /*3890*/  LEA R12, P6, R25, R34, 0x1 ;  /* 0x00000022190c7211 */ /* 0x000fe200078c08ff */
[----:B0-----:R-:W-:Y:S01]  /*38a0*/  IMAD R5, R0, 0x2, R25 ;  /* 0x0000000200057824 */ /* 0x001fe200078e0219 */
[----:B------:R-:W-:Y:S02]  /*38b0*/  ISETP.LT.AND P2, PT, R91, UR11, !P0 ;  /* 0x0000000b5b007c0c */ /* 0x000fe4000c741270 */
[----:B------:R-:W-:Y:S02]  /*38c0*/  PRMT R8, R14, 0x7632, R8 ;  /* 0x000076320e087816 */ /* 0x000fe40000000008 */
[----:B-1----:R-:W-:-:S02]  /*38d0*/  PRMT R9, R13, 0x7632, R9 ;  /* 0x000076320d097816 */ /* 0x002fc40000000009 */
[-C--:B------:R-:W-:Y:S01]  /*38e0*/  LEA.HI.X.SX32 R13, R25, R35.reuse, 0x1, P6 ;  /* 0x00000023190d7211 */ /* 0x080fe200030f0eff */
[C---:B------:R-:W-:Y:S01]  /*38f0*/  IMAD R25, R0.reuse, 0x2, R5 ;  /* 0x0000000200197824 */ /* 0x040fe200078e0205 */
[-C--:B------:R-:W-:Y:S01]  /*3900*/  LEA R16, P6, R5, R34.reuse, 0x1 ;  /* 0x0000002205107211 */ /* 0x080fe200078c08ff */
[----:B------:R-:W-:Y:S01]  /*3910*/  @P3 STG.E.U16 desc[UR8][R18.64], R9 ;  /* 0x0000000912003986 */ /* 0x000fe2000c101508 */
[----:B------:R-:W-:Y:S01]  /*3920*/  PRMT R15, R15, 0x7632, R15 ;  /* 0x000076320f0f7816 */ /* 0x000fe2000000000f */
[----:B------:R-:W-:Y:S01]  /*3930*/  IMAD R27, R0, 0x2, R25 ;  /* 0x00000002001b7824 */ /* 0x000fe200078e0219 */
[----:B------:R-:W-:Y:S01]  /*3940*/  LEA.HI.X.SX32 R17, R5, R35, 0x1, P6 ;  /* 0x0000002305117211 */ /* 0x000fe200030f0eff */
[----:B------:R0:W-:Y:S01]  /*3950*/  @P1 STG.E.U16 desc[UR8][R12.64], R8 ;  /* 0x000000080c001986 */ /* 0x0001e2000c101508 */
[----:B------:R-:W-:Y:S02]  /*3960*/  LEA R14, P6, R25, R34, 0x1 ;  /* 0x00000022190e7211 */ /* 0x000fe400078c08ff */
[----:B------:R-:W-:Y:S01]  /*3970*/  ISETP.LT.AND P5, PT, R92, UR11, !P0 ;  /* 0x0000000b5c007c0c */ /* 0x000fe2000c7a1270 */
[----:B------:R1:W-:Y:S01]  /*3980*/  @P2 STG.E.U16 desc[UR8][R16.64], R15 ;  /* 0x0000000f10002986 */ /* 0x0003e2000c101508 */
[----:B------:R-:W-:-:S02]  /*3990*/  ISETP.LT.AND P4, PT, R93, UR11, !P0 ;  /* 0x0000000b5d007c0c */ /* 0x000fc4000c781270 */
[----:B------:R-:W-:Y:S01]  /*39a0*/  ISETP.LT.AND P3, PT, R94, UR11, !P0 ;  /* 0x0000000b5e007c0c */ /* 0x000fe2000c761270 */
[----:B------:R-:W2:Y:S01]  /*39b0*/  LDS.128 R4, [R31] ;  /* 0x000000001f047984 */ /* 0x000ea20000000c00 */
[----:B------:R-:W-:Y:S02]  /*39c0*/  ISETP.LT.AND P1, PT, R95, UR11, !P0 ;  /* 0x0000000b5f007c0c */ /* 0x000fe4000c721270 */
[----:B------:R-:W-:Y:S02]  /*39d0*/  ISETP.LT.AND P2, PT, R74, UR11, !P0 ;  /* 0x0000000b4a007c0c */ /* 0x000fe4000c741270 */
[----:B0-----:R-:W-:Y:S02]  /*39e0*/  PRMT R8, R8, 0x7632, R8 ;  /* 0x0000763208087816 */ /* 0x001fe40000000008 */
[----:B------:R-:W-:Y:S02]  /*39f0*/  PRMT R13, R9, 0x7632, R13 ;  /* 0x00007632090d7816 */ /* 0x000fe4000000000d */
[----:B-1----:R-:W-:-:S02]  /*3a00*/  LEA.HI.X.SX32 R15, R25, R35, 0x1, P6 ;  /* 0x00000023190f7211 */ /* 0x002fc400030f0eff */
[----:B------:R-:W-:-:S03]  /*3a10*/  LEA R18, P6, R27, R34, 0x1 ;  /* 0x000000221b127211 */ /* 0x000fc600078c08ff */
[----:B------:R0:W-:Y:S01]  /*3a20*/  @P5 STG.E.U16 desc[UR8][R14.64], R8 ;  /* 0x000000080e005986 */ /* 0x0001e2000c101508 */
[----:B------:R-:W-:Y:S01]  /*3a30*/  LEA.HI.X.SX32 R19, R27, R35, 0x1, P6 ;  /* 0x000000231b137211 */ /* 0x000fe200030f0eff */
[----:B------:R-:W-:Y:S01]  /*3a40*/  IMAD R27, R0, 0x2, R27 ;  /* 0x00000002001b7824 */ /* 0x000fe200078e021b */
[----:B------:R-:W-:-:S03]  /*3a50*/  ISETP.LT.AND P5, PT, R75, UR11, !P0 ;  /* 0x0000000b4b007c0c */ /* 0x000fc6000c7a1270 */
[----:B------:R-:W-:Y:S01]  /*3a60*/  IMAD R17, R0, 0x2, R27 ;  /* 0x0000000200117824 */ /* 0x000fe200078e021b */
[----:B------:R-:W-:Y:S01]  /*3a70*/  LEA R12, P6, R27, R34, 0x1 ;  /* 0x000000221b0c7211 */ /* 0x000fe200078c08ff */
[----:B------:R1:W-:Y:S01]  /*3a80*/  @P4 STG.E.U16 desc[UR8][R18.64], R13 ;  /* 0x0000000d12004986 */ /* 0x0003e2000c101508 */
[----:B------:R-:W-:Y:S01]  /*3a90*/  ISETP.LT.AND P4, PT, R76, UR11, !P0 ;  /* 0x0000000b4c007c0c */ /* 0x000fe2000c781270 */
[----:B0-----:R-:W-:-:S04]  /*3aa0*/  IMAD R15, R0, 0x2, R17 ;  /* 0x00000002000f7824 */ /* 0x001fc800078e0211 */
[----:B------:R-:W-:Y:S01]  /*3ab0*/  IMAD R25, R0, 0x2, R15 ;  /* 0x0000000200197824 */ /* 0x000fe200078e020f */
[-C--:B-1----:R-:W-:Y:S02]  /*3ac0*/  LEA.HI.X.SX32 R13, R27, R35.reuse, 0x1, P6 ;  /* 0x000000231b0d7211 */ /* 0x082fe400030f0eff */
[----:B------:R-:W-:Y:S02]  /*3ad0*/  LEA R16, P6, R17, R34, 0x1 ;  /* 0x0000002211107211 */ /* 0x000fe400078c08ff */
[----:B------:R-:W-:Y:S02]  /*3ae0*/  PRMT R19, R10, 0x7632, R19 ;  /* 0x000076320a137816 */ /* 0x000fe40000000013 */
[----:B------:R-:W-:Y:S02]  /*3af0*/  PRMT R27, R11, 0x7632, R27 ;  /* 0x000076320b1b7816 */ /* 0x000fe4000000001b */
[----:B------:R-:W0:Y:S01]  /*3b00*/  LDS.128 R8, [R31+0x2000] ;  /* 0x002000001f087984 */ /* 0x000e220000000c00 */
[----:B------:R-:W-:-:S02]  /*3b10*/  LEA.HI.X.SX32 R17, R17, R35, 0x1, P6 ;  /* 0x0000002311117211 */ /* 0x000fc400030f0eff */
[----:B------:R-:W-:Y:S01]  /*3b20*/  LEA R18, P6, R15, R34, 0x1 ;  /* 0x000000220f127211 */ /* 0x000fe200078c08ff */
[----:B------:R1:W-:Y:S01]  /*3b30*/  @P3 STG.E.U16 desc[UR8][R12.64], R19 ;  /* 0x000000130c003986 */ /* 0x0003e2000c101508 */
[----:B------:R-:W-:-:S03]  /*3b40*/  ISETP.LT.AND P3, PT, R70, UR11, !P0 ;  /* 0x0000000b46007c0c */ /* 0x000fc6000c761270 */
[----:B------:R3:W-:Y:S01]  /*3b50*/  @P1 STG.E.U16 desc[UR8][R16.64], R27 ;  /* 0x0000001b10001986 */ /* 0x0007e2000c101508 */
[----:B------:R-:W-:Y:S02]  /*3b60*/  ISETP.LT.AND P1, PT, R71, UR11, !P0 ;  /* 0x0000000b47007c0c */ /* 0x000fe4000c721270 */
[----:B-1----:R-:W-:Y:S01]  /*3b70*/  LEA.HI.X.SX32 R19, R15, R35, 0x1, P6 ;  /* 0x000000230f137211 */ /* 0x002fe200030f0eff */
[----:B------:R-:W-:Y:S01]  /*3b80*/  IMAD R15, R0, 0x2, R25 ;  /* 0x00000002000f7824 */ /* 0x000fe200078e0219 */
[----:B------:R-:W-:-:S03]  /*3b90*/  LEA R24, P6, R25, R34, 0x1 ;  /* 0x0000002219187211 */ /* 0x000fc600078c08ff */
[C---:B------:R-:W-:Y:S01]  /*3ba0*/  IMAD R33, R0.reuse, 0x2, R15 ;  /* 0x0000000200217824 */ /* 0x040fe200078e020f */
[-C--:B------:R-:W-:Y:S01]  /*3bb0*/  LEA.HI.X.SX32 R25, R25, R35.reuse, 0x1, P6 ;  /* 0x0000002319197211 */ /* 0x080fe200030f0eff */
[----:B--2---:R1:W-:Y:S01]  /*3bc0*/  @P2 STG.E.U16 desc[UR8][R18.64], R4 ;  /* 0x0000000412002986 */ /* 0x0043e2000c101508 */
[CC--:B------:R-:W-:Y:S01]  /*3bd0*/  LEA R26, P6, R15.reuse, R34.reuse, 0x1 ;  /* 0x000000220f1a7211 */ /* 0x0c0fe200078c08ff */
[----:B------:R-:W-:Y:S01]  /*3be0*/  IMAD R37, R0, 0x2, R33 ;  /* 0x0000000200257824 */ /* 0x000fe200078e0221 */
[----:B------:R-:W-:Y:S01]  /*3bf0*/  ISETP.LT.AND P2, PT, R72, UR11, !P0 ;  /* 0x0000000b48007c0c */ /* 0x000fe2000c741270 */
[----:B------:R2:W-:Y:S01]  /*3c00*/  @P5 STG.E.U16 desc[UR8][R24.64], R5 ;  /* 0x0000000518005986 */ /* 0x0005e2000c101508 */
[----:B---3--:R-:W-:Y:S02]  /*3c10*/  LEA.HI.X.SX32 R27, R15, R35, 0x1, P6 ;  /* 0x000000230f1b7211 */ /* 0x008fe400030f0eff */
[----:B------:R-:W-:Y:S01]  /*3c20*/  LEA R16, P6, R33, R34, 0x1 ;  /* 0x0000002221107211 */ /* 0x000fe200078c08ff */
[----:B------:R-:W3:Y:S01]  /*3c30*/  LDS.128 R12, [R31+0x4000] ;  /* 0x004000001f0c7984 */ /* 0x000ee20000000c00 */
[----:B------:R-:W-:-:S02]  /*3c40*/  ISETP.LT.AND P5, PT, R73, UR11, !P0 ;  /* 0x0000000b49007c0c */ /* 0x000fc4000c7a1270 */
[-C--:B------:R-:W-:Y:S01]  /*3c50*/  LEA.HI.X.SX32 R17, R33, R35.reuse, 0x1, P6 ;  /* 0x0000002321117211 */ /* 0x080fe200030f0eff */
[----:B-1----:R-:W-:Y:S01]  /*3c60*/  IMAD R19, R0, 0x2, R37 ;  /* 0x0000000200137824 */ /* 0x002fe200078e0225 */
[CC--:B------:R-:W-:Y:S01]  /*3c70*/  LEA R32, P6, R37.reuse, R34.reuse, 0x1 ;  /* 0x0000002225207211 */ /* 0x0c0fe200078c08ff */
[----:B------:R1:W-:Y:S01]  /*3c80*/  @P4 STG.E.U16 desc[UR8][R26.64], R6 ;  /* 0x000000061a004986 */ /* 0x0003e2000c101508 */
[----:B------:R-:W-:Y:S02]  /*3c90*/  ISETP.LT.AND P4, PT, R62, UR11, !P0 ;  /* 0x0000000b3e007c0c */ /* 0x000fe4000c781270 */
[-C--:B------:R-:W-:Y:S01]  /*3ca0*/  LEA.HI.X.SX32 R33, R37, R35.reuse, 0x1, P6 ;  /* 0x0000002325217211 */ /* 0x080fe200030f0eff */
[C---:B------:R-:W-:Y:S01]  /*3cb0*/  IMAD R37, R0.reuse, 0x2, R19 ;  /* 0x0000000200257824 */ /* 0x040fe200078e0213 */
[-C--:B--2---:R-:W-:Y:S01]  /*3cc0*/  LEA R24, P6, R19, R34.reuse, 0x1 ;  /* 0x0000002213187211 */ /* 0x084fe200078c08ff */
[----:B------:R-:W-:Y:S01]  /*3cd0*/  @P3 STG.E.U16 desc[UR8][R16.64], R7 ;  /* 0x0000000710003986 */ /* 0x000fe2000c101508 */
[----:B------:R-:W-:Y:S01]  /*3ce0*/  ISETP.LT.AND P3, PT, R63, UR11, !P0 ;  /* 0x0000000b3f007c0c */ /* 0x000fe2000c761270 */
[----:B------:R-:W-:Y:S01]  /*3cf0*/  IMAD R39, R0, 0x2, R37 ;  /* 0x0000000200277824 */ /* 0x000fe200078e0225 */
[-C--:B------:R-:W-:Y:S01]  /*3d00*/  LEA.HI.X.SX32 R25, R19, R35.reuse, 0x1, P6 ;  /* 0x0000002313197211 */ /* 0x080fe200030f0eff */
[----:B0-----:R0:W-:Y:S01]  /*3d10*/  @P1 STG.E.U16 desc[UR8][R32.64], R8 ;  /* 0x0000000820001986 */ /* 0x0011e2000c101508 */
[----:B------:R-:W-:Y:S01]  /*3d20*/  ISETP.LT.AND P1, PT, R68, UR11, !P0 ;  /* 0x0000000b44007c0c */ /* 0x000fe2000c721270 */
[----:B------:R-:W-:Y:S01]  /*3d30*/  IMAD R41, R0, 0x2, R39 ;  /* 0x0000000200297824 */ /* 0x000fe200078e0227 */
[CC--:B-1----:R-:W-:Y:S01]  /*3d40*/  LEA R26, P6, R37.reuse, R34.reuse, 0x1 ;  /* 0x00000022251a7211 */ /* 0x0c2fe200078c08ff */
[----:B------:R1:W2:Y:S03]  /*3d50*/  LDS.128 R16, [R31+0x6000] ;  /* 0x006000001f107984 */ /* 0x0002a60000000c00 */
[----:B------:R-:W-:Y:S01]  /*3d60*/  LEA.HI.X.SX32 R27, R37, R35, 0x1, P6 ;  /* 0x00000023251b7211 */ /* 0x000fe200030f0eff */
[----:B------:R4:W-:Y:S01]  /*3d70*/  @P2 STG.E.U16 desc[UR8][R24.64], R9 ;  /* 0x0000000918002986 */ /* 0x0009e2000c101508 */
[----:B------:R-:W-:-:S02]  /*3d80*/  LEA R36, P6, R39, R34, 0x1 ;  /* 0x0000002227247211 */ /* 0x000fc400078c08ff */
[----:B------:R-:W-:Y:S01]  /*3d90*/  ISETP.LT.AND P2, PT, R69, UR11, !P0 ;  /* 0x0000000b45007c0c */ /* 0x000fe2000c741270 */
[----:B------:R5:W-:Y:S01]  /*3da0*/  @P5 STG.E.U16 desc[UR8][R26.64], R10 ;  /* 0x0000000a1a005986 */ /* 0x000be2000c101508 */
[-C--:B------:R-:W-:Y:S01]  /*3db0*/  LEA.HI.X.SX32 R37, R39, R35.reuse, 0x1, P6 ;  /* 0x0000002327257211 */ /* 0x080fe200030f0eff */
[----:B------:R-:W-:Y:S01]  /*3dc0*/  IMAD R39, R0, 0x2, R41 ;  /* 0x0000000200277824 */ /* 0x000fe200078e0229 */
[CC--:B0-----:R-:W-:Y:S02]  /*3dd0*/  LEA R32, P6, R41.reuse, R34.reuse, 0x1 ;  /* 0x0000002229207211 */ /* 0x0c1fe400078c08ff */
[----:B------:R-:W-:Y:S01]  /*3de0*/  ISETP.LT.AND P5, PT, R42, UR11, !P0 ;  /* 0x0000000b2a007c0c */ /* 0x000fe2000c7a1270 */
[----:B-1----:R-:W-:Y:S01]  /*3df0*/  IMAD R31, R0, 0x2, R39 ;  /* 0x00000002001f7824 */ /* 0x002fe200078e0227 */
[----:B------:R-:W-:Y:S01]  /*3e00*/  LEA.HI.X.SX32 R33, R41, R35, 0x1, P6 ;  /* 0x0000002329217211 */ /* 0x000fe200030f0eff */
[----:B------:R0:W-:Y:S01]  /*3e10*/  @P4 STG.E.U16 desc[UR8][R36.64], R11 ;  /* 0x0000000b24004986 */ /* 0x0001e2000c101508 */
[----:B----4-:R-:W-:-:S02]  /*3e20*/  LEA R24, P6, R39, R34, 0x1 ;  /* 0x0000002227187211 */ /* 0x010fc400078c08ff */
[----:B------:R-:W-:Y:S01]  /*3e30*/  ISETP.LT.AND P4, PT, R48, UR11, !P0 ;  /* 0x0000000b30007c0c */ /* 0x000fe2000c781270 */
[----:B---3--:R1:W-:Y:S01]  /*3e40*/  @P3 STG.E.U16 desc[UR8][R32.64], R12 ;  /* 0x0000000c20003986 */ /* 0x0083e2000c101508 */
[-C--:B------:R-:W-:Y:S01]  /*3e50*/  LEA.HI.X.SX32 R25, R39, R35.reuse, 0x1, P6 ;  /* 0x0000002327197211 */ /* 0x080fe200030f0eff */
[----:B------:R-:W-:Y:S01]  /*3e60*/  IMAD R39, R0, 0x2, R31 ;  /* 0x0000000200277824 */ /* 0x000fe200078e021f */
[CC--:B-----5:R-:W-:Y:S02]  /*3e70*/  LEA R26, P6, R31.reuse, R34.reuse, 0x1 ;  /* 0x000000221f1a7211 */ /* 0x0e0fe400078c08ff */
[----:B------:R-:W-:Y:S01]  /*3e80*/  ISETP.LT.AND P3, PT, R50, UR11, !P0 ;  /* 0x0000000b32007c0c */ /* 0x000fe2000c761270 */
[----:B------:R3:W-:Y:S01]  /*3e90*/  @P1 STG.E.U16 desc[UR8][R24.64], R13 ;  /* 0x0000000d18001986 */ /* 0x0007e2000c101508 */
[----:B------:R-:W-:Y:S01]  /*3ea0*/  LEA.HI.X.SX32 R27, R31, R35, 0x1, P6 ;  /* 0x000000231f1b7211 */ /* 0x000fe200030f0eff */
[----:B------:R-:W-:Y:S01]  /*3eb0*/  IMAD R31, R0, 0x2, R39 ;  /* 0x00000002001f7824 */ /* 0x000fe200078e0227 */
[----:B0-----:R-:W-:-:S02]  /*3ec0*/  LEA R36, P6, R39, R34, 0x1 ;  /* 0x0000002227247211 */ /* 0x001fc400078c08ff */
[----:B------:R-:W-:Y:S01]  /*3ed0*/  ISETP.LT.AND P1, PT, R52, UR11, !P0 ;  /* 0x0000000b34007c0c */ /* 0x000fe2000c721270 */
[----:B------:R0:W-:Y:S01]  /*3ee0*/  @P2 STG.E.U16 desc[UR8][R26.64], R14 ;  /* 0x0000000e1a002986 */ /* 0x0001e2000c101508 */
[-C--:B------:R-:W-:Y:S01]  /*3ef0*/  LEA.HI.X.SX32 R37, R39, R35.reuse, 0x1, P6 ;  /* 0x0000002327257211 */ /* 0x080fe200030f0eff */
[----:B------:R-:W-:Y:S01]  /*3f00*/  IMAD R39, R0, 0x2, R31 ;  /* 0x0000000200277824 */ /* 0x000fe200078e021f */
[CC--:B-1----:R-:W-:Y:S02]  /*3f10*/  LEA R32, P6, R31.reuse, R34.reuse, 0x1 ;  /* 0x000000221f207211 */ /* 0x0c2fe400078c08ff */
[----:B------:R-:W-:Y:S01]  /*3f20*/  ISETP.LT.AND P2, PT, R54, UR11, !P0 ;  /* 0x0000000b36007c0c */ /* 0x000fe2000c741270 */
[----:B------:R1:W-:Y:S01]  /*3f30*/  @P5 STG.E.U16 desc[UR8][R36.64], R15 ;  /* 0x0000000f24005986 */ /* 0x0003e2000c101508 */
[----:B------:R-:W-:Y:S01]  /*3f40*/  LEA.HI.X.SX32 R33, R31, R35, 0x1, P6 ;  /* 0x000000231f217211 */ /* 0x000fe200030f0eff */
[----:B------:R-:W-:Y:S01]  /*3f50*/  IMAD R31, R0, 0x2, R39 ;  /* 0x00000002001f7824 */ /* 0x000fe200078e0227 */
[----:B---3--:R-:W-:-:S02]  /*3f60*/  LEA R24, P6, R39, R34, 0x1 ;  /* 0x0000002227187211 */ /* 0x008fc400078c08ff */
[----:B------:R-:W-:Y:S01]  /*3f70*/  ISETP.LT.AND P5, PT, R56, UR11, !P0 ;  /* 0x0000000b38007c0c */ /* 0x000fe2000c7a1270 */
[----:B--2---:R2:W-:Y:S01]  /*3f80*/  @P4 STG.E.U16 desc[UR8][R32.64], R16 ;  /* 0x0000001020004986 */ /* 0x0045e2000c101508 */
[-C--:B------:R-:W-:Y:S01]  /*3f90*/  LEA.HI.X.SX32 R25, R39, R35.reuse, 0x1, P6 ;  /* 0x0000002327197211 */ /* 0x080fe200030f0eff */
[C---:B------:R-:W-:Y:S01]  /*3fa0*/  IMAD R39, R0.reuse, 0x2, R31 ;  /* 0x0000000200277824 */ /* 0x040fe200078e021f */
[-C--:B0-----:R-:W-:Y:S02]  /*3fb0*/  LEA R26, P6, R31, R34.reuse, 0x1 ;  /* 0x000000221f1a7211 */ /* 0x081fe400078c08ff */
[----:B------:R-:W-:Y:S01]  /*3fc0*/  ISETP.LT.AND P4, PT, R57, UR11, !P0 ;  /* 0x0000000b39007c0c */ /* 0x000fe2000c781270 */
[----:B------:R0:W-:Y:S01]  /*3fd0*/  @P3 STG.E.U16 desc[UR8][R24.64], R17 ;  /* 0x0000001118003986 */ /* 0x0001e2000c101508 */
[----:B------:R-:W-:Y:S01]  /*3fe0*/  LEA.HI.X.SX32 R27, R31, R35, 0x1, P6 ;  /* 0x000000231f1b7211 */ /* 0x000fe200030f0eff */
[----:B------:R-:W-:Y:S01]  /*3ff0*/  IMAD R31, R0, 0x2, R39 ;  /* 0x00000002001f7824 */ /* 0x000fe200078e0227 */
[----:B-1----:R-:W-:-:S02]  /*4000*/  LEA R36, P6, R39, R34, 0x1 ;  /* 0x0000002227247211 */ /* 0x002fc400078c08ff */
[----:B------:R-:W-:Y:S01]  /*4010*/  PRMT R12, R5, 0x7632, R12 ;  /* 0x00007632050c7816 */ /* 0x000fe2000000000c */
[----:B------:R1:W-:Y:S01]  /*4020*/  @P1 STG.E.U16 desc[UR8][R26.64], R18 ;  /* 0x000000121a001986 */ /* 0x0003e2000c101508 */
[-C--:B------:R-:W-:Y:S01]  /*4030*/  LEA.HI.X.SX32 R37, R39, R35.reuse, 0x1, P6 ;  /* 0x0000002327257211 */ /* 0x080fe200030f0eff */
[----:B--2---:R-:W-:Y:S01]  /*4040*/  IMAD R33, R0, 0x2, R31 ;  /* 0x0000000200217824 */ /* 0x004fe200078e021f */
[----:B------:R-:W-:Y:S02]  /*4050*/  ISETP.LT.AND P1, PT, R2, UR11, !P0 ;  /* 0x0000000b02007c0c */ /* 0x000fe4000c721270 */
[----:B------:R-:W-:Y:S01]  /*4060*/  LEA R2, P6, R31, R34, 0x1 ;  /* 0x000000221f027211 */ /* 0x000fe200078c08ff */
[----:B------:R-:W-:Y:S01]  /*4070*/  @P2 STG.E.U16 desc[UR8][R36.64], R19 ;  /* 0x0000001324002986 */ /* 0x000fe2000c101508 */
[----:B------:R-:W-:Y:S01]  /*4080*/  ISETP.LT.AND P2, PT, R3, UR11, !P0 ;  /* 0x0000000b03007c0c */ /* 0x000fe2000c741270 */
[----:B------:R-:W-:Y:S01]  /*4090*/  IMAD R5, R0, 0x2, R33 ;  /* 0x0000000200057824 */ /* 0x000fe200078e0221 */
[----:B------:R-:W-:-:S02]  /*40a0*/  LEA.HI.X.SX32 R3, R31, R35, 0x1, P6 ;  /* 0x000000231f037211 */ /* 0x000fc400030f0eff */
[CC--:B0-----:R-:W-:Y:S01]  /*40b0*/  LEA R24, P6, R33.reuse, R34.reuse, 0x1 ;  /* 0x0000002221187211 */ /* 0x0c1fe200078c08ff */
[----:B-1----:R-:W-:Y:S01]  /*40c0*/  IMAD R27, R0, 0x2, R5 ;  /* 0x00000002001b7824 */ /* 0x002fe200078e0205 */
[----:B------:R-:W-:Y:S02]  /*40d0*/  PRMT R7, R4, 0x7632, R7 ;  /* 0x0000763204077816 */ /* 0x000fe40000000007 */
[-C--:B------:R-:W-:Y:S02]  /*40e0*/  LEA.HI.X.SX32 R25, R33, R35.reuse, 0x1, P6 ;  /* 0x0000002321197211 */ /* 0x080fe400030f0eff */
[----:B------:R-:W-:Y:S01]  /*40f0*/  ISETP.LT.AND P3, PT, R58, UR11, !P0 ;  /* 0x0000000b3a007c0c */ /* 0x000fe2000c761270 */
[----:B------:R0:W-:Y:S01]  /*4100*/  @P5 STG.E.U16 desc[UR8][R2.64], R7 ;  /* 0x0000000702005986 */ /* 0x0001e2000c101508 */
[----:B------:R-:W-:Y:S02]  /*4110*/  LEA R4, P6, R5, R34, 0x1 ;  /* 0x0000002205047211 */ /* 0x000fe400078c08ff */
[----:B------:R-:W-:Y:S01]  /*4120*/  PRMT R8, R7, 0x7632, R8 ;  /* 0x0000763207087816 */ /* 0x000fe20000000008 */
[----:B------:R1:W-:Y:S01]  /*4130*/  @P4 STG.E.U16 desc[UR8][R24.64], R12 ;  /* 0x0000000c18004986 */ /* 0x0003e2000c101508 */
[----:B------:R-:W-:Y:S01]  /*4140*/  ISETP.LT.AND P4, PT, R21, UR11, !P0 ;  /* 0x0000000b15007c0c */ /* 0x000fe2000c781270 */
[----:B------:R-:W-:Y:S01]  /*4150*/  IMAD R21, R0, 0x2, R27 ;  /* 0x0000000200157824 */ /* 0x000fe200078e021b */
[----:B------:R-:W-:-:S02]  /*4160*/  LEA.HI.X.SX32 R5, R5, R35, 0x1, P6 ;  /* 0x0000002305057211 */ /* 0x000fc400030f0eff */
[----:B------:R-:W-:Y:S02]  /*4170*/  ISETP.LT.AND P5, PT, R20, UR11, !P0 ;  /* 0x0000000b14007c0c */ /* 0x000fe4000c7a1270 */
[----:B------:R-:W-:Y:S02]  /*4180*/  PRMT R10, R9, 0x7632, R10 ;  /* 0x00007632090a7816 */ /* 0x000fe4000000000a */
[----:B0-----:R-:W-:Y:S02]  /*4190*/  PRMT R3, R6, 0x7632, R3 ;  /* 0x0000763206037816 */ /* 0x001fe40000000003 */
[-C--:B------:R-:W-:Y:S01]  /*41a0*/  LEA R6, P6, R27, R34.reuse, 0x1 ;  /* 0x000000221b067211 */ /* 0x080fe200078c08ff */
[C---:B-1----:R-:W-:Y:S01]  /*41b0*/  IMAD R25, R0.reuse, 0x2, R21 ;  /* 0x0000000200197824 */ /* 0x042fe200078e0215 */
[----:B------:R-:W-:Y:S01]  /*41c0*/  PRMT R12, R11, 0x7632, R12 ;  /* 0x000076320b0c7816 */ /* 0x000fe2000000000c */
[----:B------:R0:W-:Y:S01]  /*41d0*/  @P3 STG.E.U16 desc[UR8][R4.64], R3 ;  /* 0x0000000304003986 */ /* 0x0001e2000c101508 */
[----:B------:R-:W-:Y:S01]  /*41e0*/  LEA.HI.X.SX32 R7, R27, R35, 0x1, P6 ;  /* 0x000000231b077211 */ /* 0x000fe200030f0eff */
[----:B------:R-:W-:Y:S01]  /*41f0*/  IMAD R9, R0, 0x2, R25 ;  /* 0x0000000200097824 */ /* 0x000fe200078e0219 */
[----:B------:R-:W-:-:S02]  /*4200*/  LEA R2, P6, R21, R34, 0x1 ;  /* 0x0000002215027211 */ /* 0x000fc400078c08ff */
[----:B------:R-:W-:Y:S01]  /*4210*/  ISETP.LT.AND P3, PT, R22, UR11, !P0 ;  /* 0x0000000b16007c0c */ /* 0x000fe2000c761270 */
[----:B------:R1:W-:Y:S01]  /*4220*/  @P1 STG.E.U16 desc[UR8][R6.64], R8 ;  /* 0x0000000806001986 */ /* 0x0003e2000c101508 */
[----:B------:R-:W-:Y:S02]  /*4230*/  ISETP.LT.AND P1, PT, R23, UR11, !P0 ;  /* 0x0000000b17007c0c */ /* 0x000fe4000c721270 */
[----:B------:R-:W-:Y:S02]  /*4240*/  PRMT R14, R14, 0x7632, R14 ;  /* 0x000076320e0e7816 */ /* 0x000fe4000000000e */
[----:B------:R-:W-:Y:S02]  /*4250*/  PRMT R15, R15, 0x7632, R15 ;  /* 0x000076320f0f7816 */ /* 0x000fe4000000000f */
[----:B0-----:R-:W-:Y:S02]  /*4260*/  LEA.HI.X.SX32 R3, R21, R35, 0x1, P6 ;  /* 0x0000002315037211 */ /* 0x001fe400030f0eff */
[----:B------:R-:W-:-:S02]  /*4270*/  LEA R20, P6, R25, R34, 0x1 ;  /* 0x0000002219147211 */ /* 0x000fc400078c08ff */
[----:B------:R-:W-:Y:S01]  /*4280*/  PRMT R5, R8, 0x7632, R5 ;  /* 0x0000763208057816 */ /* 0x000fe20000000005 */
[----:B-1----:R-:W-:Y:S01]  /*4290*/  IMAD R7, R0, 0x2, R9 ;  /* 0x0000000200077824 */ /* 0x002fe200078e0209 */
[----:B------:R-:W-:Y:S02]  /*42a0*/  LEA.HI.X.SX32 R21, R25, R35, 0x1, P6 ;  /* 0x0000002319157211 */ /* 0x000fe400030f0eff */
[----:B------:R-:W-:Y:S01]  /*42b0*/  LEA R4, P6, R9, R34, 0x1 ;  /* 0x0000002209047211 */ /* 0x000fe200078c08ff */
[----:B------:R0:W-:Y:S01]  /*42c0*/  @P2 STG.E.U16 desc[UR8][R2.64], R5 ;  /* 0x0000000502002986 */ /* 0x0001e2000c101508 */
[----:B------:R-:W-:Y:S02]  /*42d0*/  ISETP.LT.AND P2, PT, R28, UR11, !P0 ;  /* 0x0000000b1c007c0c */ /* 0x000fe4000c741270 */
[----:B------:R-:W-:Y:S01]  /*42e0*/  PRMT R17, R17, 0x7632, R17 ;  /* 0x0000763211117816 */ /* 0x000fe20000000011 */
[----:B------:R1:W-:Y:S01]  /*42f0*/  @P5 STG.E.U16 desc[UR8][R20.64], R10 ;  /* 0x0000000a14005986 */ /* 0x0003e2000c101508 */
[----:B------:R-:W-:-:S02]  /*4300*/  ISETP.LT.AND P5, PT, R29, UR11, !P0 ;  /* 0x0000000b1d007c0c */ /* 0x000fc4000c7a1270 */
[----:B------:R-:W-:Y:S02]  /*4310*/  PRMT R18, R18, 0x7632, R18 ;  /* 0x0000763212127816 */ /* 0x000fe40000000012 */
[-C--:B0-----:R-:W-:Y:S01]  /*4320*/  LEA.HI.X.SX32 R5, R9, R35.reuse, 0x1, P6 ;  /* 0x0000002309057211 */ /* 0x081fe200030f0eff */
[----:B------:R-:W-:Y:S01]  /*4330*/  IMAD R9, R0, 0x2, R7 ;  /* 0x0000000200097824 */ /* 0x000fe200078e0207 */
[CC--:B------:R-:W-:Y:S02]  /*4340*/  LEA R6, P6, R7.reuse, R34.reuse, 0x1 ;  /* 0x0000002207067211 */ /* 0x0c0fe400078c08ff */
[----:B------:R-:W-:Y:S01]  /*4350*/  PRMT R3, R10, 0x7632, R3 ;  /* 0x000076320a037816 */ /* 0x000fe20000000003 */
[C---:B------:R-:W-:Y:S01]  /*4360*/  IMAD R11, R0.reuse, 0x2, R9 ;  /* 0x00000002000b7824 */ /* 0x040fe200078e0209 */
[----:B------:R-:W-:Y:S02]  /*4370*/  LEA.HI.X.SX32 R7, R7, R35, 0x1, P6 ;  /* 0x0000002307077211 */ /* 0x000fe400030f0eff */
[----:B------:R-:W-:Y:S01]  /*4380*/  LEA R2, P6, R9, R34, 0x1 ;  /* 0x0000002209027211 */ /* 0x000fe200078c08ff */
[----:B------:R0:W-:Y:S01]  /*4390*/  @P4 STG.E.U16 desc[UR8][R4.64], R3 ;  /* 0x0000000304004986 */ /* 0x0001e2000c101508 */
[----:B-1----:R-:W-:Y:S01]  /*43a0*/  IMAD R21, R0, 0x2, R11 ;  /* 0x0000000200157824 */ /* 0x002fe200078e020b */
[----:B------:R-:W-:-:S02]  /*43b0*/  ISETP.LT.AND P4, PT, R30, UR11, !P0 ;  /* 0x0000000b1e007c0c */ /* 0x000fc4000c781270 */
[----:B------:R1:W-:Y:S01]  /*43c0*/  @P3 STG.E.U16 desc[UR8][R6.64], R12 ;  /* 0x0000000c06003986 */ /* 0x0003e2000c101508 */
[----:B------:R-:W-:Y:S02]  /*43d0*/  ISETP.LT.AND P3, PT, R59, UR11, !P0 ;  /* 0x0000000b3b007c0c */ /* 0x000fe4000c761270 */
[-C--:B0-----:R-:W-:Y:S02]  /*43e0*/  LEA.HI.X.SX32 R3, R9, R35.reuse, 0x1, P6 ;  /* 0x0000002309037211 */ /* 0x081fe400030f0eff */
[CC--:B------:R-:W-:Y:S02]  /*43f0*/  LEA R8, P6, R11.reuse, R34.reuse, 0x1 ;  /* 0x000000220b087211 */ /* 0x0c0fe400078c08ff */
[----:B------:R-:W-:Y:S02]  /*4400*/  PRMT R5, R12, 0x7632, R5 ;  /* 0x000076320c057816 */ /* 0x000fe40000000005 */
[----:B------:R-:W-:Y:S01]  /*4410*/  LEA.HI.X.SX32 R9, R11, R35, 0x1, P6 ;  /* 0x000000230b097211 */ /* 0x000fe200030f0eff */
[C---:B------:R-:W-:Y:S01]  /*4420*/  IMAD R11, R0.reuse, 0x2, R21 ;  /* 0x00000002000b7824 */ /* 0x040fe200078e0215 */
[----:B-1----:R-:W-:Y:S01]  /*4430*/  PRMT R7, R13, 0x7632, R7 ;  /* 0x000076320d077816 */ /* 0x002fe20000000007 */
[----:B------:R0:W-:Y:S01]  /*4440*/  @P1 STG.E.U16 desc[UR8][R2.64], R5 ;  /* 0x0000000502001986 */ /* 0x0001e2000c101508 */
[----:B------:R-:W-:Y:S01]  /*4450*/  LEA R4, P1, R21, R34, 0x1 ;  /* 0x0000002215047211 */ /* 0x000fe200078208ff */
[----:B------:R-:W-:-:S02]  /*4460*/  IMAD R13, R0, 0x2, R11 ;  /* 0x00000002000d7824 */ /* 0x000fc400078e020b */
[----:B------:R1:W-:Y:S01]  /*4470*/  @P2 STG.E.U16 desc[UR8][R8.64], R7 ;  /* 0x0000000708002986 */ /* 0x0003e2000c101508 */
[-C--:B------:R-:W-:Y:S01]  /*4480*/  LEA R6, P2, R11, R34.reuse, 0x1 ;  /* 0x000000220b067211 */ /* 0x080fe200078408ff */
[C---:B------:R-:W-:Y:S01]  /*4490*/  IMAD R23, R0.reuse, 0x2, R13 ;  /* 0x0000000200177824 */ /* 0x040fe200078e020d */
[-C--:B------:R-:W-:Y:S02]  /*44a0*/  LEA R10, P6, R13, R34.reuse, 0x1 ;  /* 0x000000220d0a7211 */ /* 0x080fe400078c08ff */
[-C--:B0-----:R-:W-:Y:S01]  /*44b0*/  LEA.HI.X.SX32 R5, R21, R35.reuse, 0x1, P1 ;  /* 0x0000002315057211 */ /* 0x081fe200008f0eff */
[----:B------:R-:W-:Y:S01]  /*44c0*/  IMAD R21, R0, 0x2, R23 ;  /* 0x0000000200157824 */ /* 0x000fe200078e0217 */
[----:B------:R-:W-:Y:S02]  /*44d0*/  LEA R2, P1, R23, R34, 0x1 ;  /* 0x0000002217027211 */ /* 0x000fe400078208ff */
[-C--:B-1----:R-:W-:Y:S01]  /*44e0*/  LEA.HI.X.SX32 R7, R11, R35.reuse, 0x1, P2 ;  /* 0x000000230b077211 */ /* 0x082fe200010f0eff */
[----:B------:R0:W-:Y:S01]  /*44f0*/  @P5 STG.E.U16 desc[UR8][R4.64], R14 ;  /* 0x0000000e04005986 */ /* 0x0001e2000c101508 */
[----:B------:R-:W-:Y:S01]  /*4500*/  ISETP.LT.AND P2, PT, R60, UR11, !P0 ;  /* 0x0000000b3c007c0c */ /* 0x000fe2000c741270 */
[----:B------:R-:W-:Y:S01]  /*4510*/  IMAD R0, R0, 0x2, R21 ;  /* 0x0000000200007824 */ /* 0x000fe200078e0215 */
[----:B------:R-:W-:Y:S01]  /*4520*/  LEA.HI.X.SX32 R3, R23, R35, 0x1, P1 ;  /* 0x0000002317037211 */ /* 0x000fe200008f0eff */
[----:B------:R1:W-:Y:S01]  /*4530*/  @P4 STG.E.U16 desc[UR8][R6.64], R15 ;  /* 0x0000000f06004986 */ /* 0x0003e2000c101508 */
[----:B------:R-:W-:-:S02]  /*4540*/  ISETP.LT.AND P1, PT, R61, UR11, !P0 ;  /* 0x0000000b3d007c0c */ /* 0x000fc4000c721270 */
[----:B------:R-:W-:Y:S02]  /*4550*/  ISETP.LT.AND P0, PT, R118, UR11, !P0 ;  /* 0x0000000b76007c0c */ /* 0x000fe4000c701270 */
[-C--:B------:R-:W-:Y:S02]  /*4560*/  LEA.HI.X.SX32 R11, R13, R35.reuse, 0x1, P6 ;  /* 0x000000230d0b7211 */ /* 0x080fe400030f0eff */
[CC--:B------:R-:W-:Y:S02]  /*4570*/  LEA R12, P6, R21.reuse, R34.reuse, 0x1 ;  /* 0x00000022150c7211 */ /* 0x0c0fe400078c08ff */
[----:B0-----:R-:W-:Y:S02]  /*4580*/  PRMT R5, R16, 0x7632, R5 ;  /* 0x0000763210057816 */ /* 0x001fe40000000005 */
[-C--:B------:R-:W-:Y:S02]  /*4590*/  LEA.HI.X.SX32 R13, R21, R35.reuse, 0x1, P6 ;  /* 0x00000023150d7211 */ /* 0x080fe400030f0eff */
[C---:B------:R-:W-:Y:S01]  /*45a0*/  LEA R34, P6, R0.reuse, R34, 0x1 ;  /* 0x0000002200227211 */ /* 0x040fe200078c08ff */
[----:B------:R1:W-:Y:S03]  /*45b0*/  @P3 STG.E.U16 desc[UR8][R10.64], R5 ;  /* 0x000000050a003986 */ /* 0x0003e6000c101508 */
[----:B------:R-:W-:Y:S01]  /*45c0*/  LEA.HI.X.SX32 R35, R0, R35, 0x1, P6 ;  /* 0x0000002300237211 */ /* 0x000fe200030f0eff */
[----:B------:R1:W-:Y:S04]  /*45d0*/  @P2 STG.E.U16 desc[UR8][R2.64], R17 ;  /* 0x0000001102002986 */ /* 0x0003e8000c101508 */
[----:B------:R1:W-:Y:S01]  /*45e0*/  @P1 STG.E.U16 desc[UR8][R12.64], R18 ;  /* 0x000000120c001986 */ /* 0x0003e2000c101508 */
[----:B------:R-:W-:Y:S05]  /*45f0*/  @!P0 EXIT ;  /* 0x000000000000894d */ /* 0x000fea0003800000 */
[----:B-1----:R-:W-:-:S05]  /*4600*/  PRMT R17, R19, 0x7632, R17 ;  /* 0x0000763213117816 */ /* 0x002fca0000000011 */
[----:B------:R-:W-:Y:S01]  /*4610*/  STG.E.U16 desc[UR8][R34.64], R17 ;  /* 0x0000001122007986 */ /* 0x000fe2000c101508 */
[----:B------:R-:W-:Y:S05]  /*4620*/  EXIT ;  /* 0x000000000000794d */ /* 0x000fea0003800000 */
.L_x_3:
[----:B------:R-:W-:-:S00]  /*4630*/  BRA `(.L_x_3) ;  /* 0xfffffffc00fc7947 */ /* 0x000fc0000383ffff */
[----:B------:R-:W-:-:S00]  /*4640*/  NOP ;  /* 0x0000000000007918 */ /* 0x000fc00000000000 */
        /* <DEDUP_REMOVED lines=11> */
.L_x_4:


//--------------------- .nv.shared.matmul_kernel  --------------------------
	.section	.nv.shared.matmul_kernel,"aw",@nobits
	.sectionflags	@""
	.align	16
	.zero		1024


//--------------------- .nv.shared.reserved.0     --------------------------
	.section	.nv.shared.reserved.0,"aw",@nobits
	.weak		__nv_reservedSMEM_offset_0_alias
	.size		__nv_reservedSMEM_offset_0_alias, 0, 64
	.other		__nv_reservedSMEM_offset_0_alias,@"STO_CUDA_RESERVED_SHARED STV_DEFAULT"
__nv_reservedSMEM_offset_0_alias:
	.zero		0
	.zero		64


//--------------------- .nv.constant0.matmul_kernel --------------------------
	.section	.nv.constant0.matmul_kernel,"a",@progbits
	.sectionflags	@""
	.align	4
.nv.constant0.matmul_kernel:
	.zero		976


//--------------------- SYMBOLS --------------------------

	.type		.nv.reservedSmem.offset0,@object
	.size		.nv.reservedSmem.offset0,0x4
	.type		.nv.reservedSmem.cap,@object
	.size		.nv.reservedSmem.cap,0x4
